// auto-generated by cutlass_sweep.gemm — config: {"arch": "sm_100", "cluster_m": 1, "cluster_n": 1, "dtype": "e5m2", "dtype_b": "e4m3", "layout": "tn", "stages": 0, "tile_k": 64, "tile_m": 128, "tile_n": 256}
#include "cutlass/cutlass.h"
#include "cutlass/gemm/collective/collective_builder.hpp"
#include "cutlass/gemm/device/gemm_universal_adapter.h"
#include "cutlass/gemm/kernel/gemm_universal.hpp"
#include "cutlass/epilogue/collective/collective_builder.hpp"

using ElemA = cutlass::float_e5m2_t;
using ElemB = cutlass::float_e4m3_t;
using ElemCD = cutlass::float_e5m2_t;
using Acc  = float;
using TileShape    = cute::Shape<cute::_128, cute::_256, cute::_64>;
using ClusterShape = cute::Shape<cute::_1, cute::_1, cute::_1>;

using CollectiveEpilogue = typename cutlass::epilogue::collective::CollectiveBuilder<
    cutlass::arch::Sm100, cutlass::arch::OpClassTensorOp,
    TileShape, ClusterShape,
    cutlass::epilogue::collective::EpilogueTileAuto,
    Acc, Acc,
    ElemCD, cutlass::layout::RowMajor, 128 / cutlass::sizeof_bits<ElemCD>::value,
    ElemCD, cutlass::layout::RowMajor, 128 / cutlass::sizeof_bits<ElemCD>::value,
    cutlass::epilogue::collective::EpilogueScheduleAuto
  >::CollectiveOp;

using CollectiveMainloop = typename cutlass::gemm::collective::CollectiveBuilder<
    cutlass::arch::Sm100, cutlass::arch::OpClassTensorOp,
    ElemA, cutlass::layout::ColumnMajor, 128 / cutlass::sizeof_bits<ElemA>::value,
    ElemB, cutlass::layout::RowMajor, 128 / cutlass::sizeof_bits<ElemB>::value,
    Acc,
    TileShape, ClusterShape,
    cutlass::gemm::collective::StageCountAutoCarveout<static_cast<int>(sizeof(typename CollectiveEpilogue::SharedStorage))>,
    cutlass::gemm::collective::KernelScheduleAuto
  >::CollectiveOp;

using GemmKernel = cutlass::gemm::kernel::GemmUniversal<
    cute::Shape<int,int,int,int>,
    CollectiveMainloop,
    CollectiveEpilogue
>;
using Gemm = cutlass::gemm::device::GemmUniversalAdapter<GemmKernel>;

// Force the device kernel symbol into the cubin without needing a host main.
auto* _anchor = &cutlass::device_kernel<GemmKernel>;


// ===== COMPILED SASS (sm_100a) =====

	.target	sm_100a

	.elftype	@"ET_EXEC"


//--------------------- .note.nv.tkinfo           --------------------------
	.section	.note.nv.tkinfo,"",@"SHT_NOTE"
	.sectionflags	@"SHF_NOTE_NV_TKINFO"
	.tkinfo
        /*0018*/ 	.word	0x00000002
        /*0030*/ 	.string	""
        /*0030*/ 	.string	"ptxas"
        /*0030*/ 	.string	"Cuda compilation tools, release 13.0, V13.0.88"
        /*0030*/ 	.string	"Build cuda_13.0.r13.0/compiler.36424714_0"
        /*0030*/ 	.string	"-arch sm_100a -m 64 "



//--------------------- .note.nv.cuinfo           --------------------------
	.section	.note.nv.cuinfo,"",@"SHT_NOTE"
	.sectionflags	@"SHF_NOTE_NV_CUINFO"
        /*0018*/ 	.short	0x0002
        /*001a*/ 	.short	0x0064
        /*001c*/ 	.short	0x0082
	.zero		2


//--------------------- .nv.info                  --------------------------
	.section	.nv.info,"",@"SHT_CUDA_INFO"
	.align	4


	//----- nvinfo : EIATTR_REGCOUNT
	.align		4
        /*0000*/ 	.byte	0x04, 0x2f
        /*0002*/ 	.short	(.L_20 - .L_19)
	.align		4
.L_19:
        /*0004*/ 	.word	index@(_ZN7cutlass13device_kernelINS_4gemm6kernel13GemmUniversalIN4cute5tupleIJiiiiEEENS1_10collective13CollectiveMmaINS1_35MainloopSm100TmaUmmaWarpSpecializedILi7ELi2ELi2ENS5_IJNS4_1CILi1EEESB_SB_EEEEENS5_IJNSA_ILi128EEENSA_ILi256EEENSA_ILi64EEEEEENS_12float_e5m2_tENS5_IJSB_llEEENS_12float_e4m3_tESJ_NS4_8TiledMMAINS4_8MMA_AtomIJNS4_10MMA_TraitsINS4_19SM100_MMA_F8F6F4_SSEJSI_SK_fSE_SF_NS4_17integral_constantINS4_4UMMA5MajorELSR_1EEESS_NSP_INSQ_7ScaleInELST_0EEESU_EEEEEENS4_6LayoutISC_NS5_IJNSA_ILi0EEESY_SY_EEEEENS5_IJNS4_10UnderscoreES11_S11_EEEEENS4_13SM90_TMA_LOADENS4_14ComposedLayoutINS4_7SwizzleILi3ELi4ELi3EEENS4_18smem_ptr_flag_bitsILi8EEENSX_INS5_IJSE_NSA_ILi8EEEEEENS5_IJSB_SE_EEEEEEEvNS4_8identityES14_S1E_vS1F_EENS_8epilogue10collective18CollectiveEpilogueINS1H_23Sm100TmaWarpSpecializedILi4ELi2ELi64ELb0ELb0EEEJSH_NS5_IJNSX_ISE_SB_EENSX_ISG_SB_EEEEESI_NS5_IJlSB_lEEESI_S1P_NS1H_6fusion15FusionCallbacksIS1L_NS1Q_17LinearCombinationISI_fSI_fLNS_15FloatRoundStyleE2EEESH_S1O_JEEENS4_5SM1004TMEM4LOAD26SM100_TMEM_LOAD_32dp32b64xES14_NS15_INS16_ILi2ELi4ELi3EEES19_NSX_INS5_IJS1A_SG_EEENS5_IJSG_SB_EEEEEEENS4_39AutoVectorizingCopyWithAssumedAlignmentILi128EEENS4_14SM90_TMA_STOREES24_S26_S26_EEEvvEEEEvNT_6ParamsE)
        /*0008*/ 	.word	0x000000e0


	//----- nvinfo : EIATTR_FRAME_SIZE
	.align		4
.L_20:
        /*000c*/ 	.byte	0x04, 0x11
        /*000e*/ 	.short	(.L_22 - .L_21)
	.align		4
.L_21:
        /*0010*/ 	.word	index@($__internal_2_$__cuda_sm10x_tcgen05_guardrail_trap_unallocated_columns_being_dealloced)
        /*0014*/ 	.word	0x00000000


	//----- nvinfo : EIATTR_FRAME_SIZE
	.align		4
.L_22:
        /*0018*/ 	.byte	0x04, 0x11
        /*001a*/ 	.short	(.L_24 - .L_23)
	.align		4
.L_23:
        /*001c*/ 	.word	index@($__internal_1_$__cuda_sm10x_tcgen05_guardrail_trap_phase_invalid_during_alloc)
        /*0020*/ 	.word	0x00000000


	//----- nvinfo : EIATTR_FRAME_SIZE
	.align		4
.L_24:
        /*0024*/ 	.byte	0x04, 0x11
        /*0026*/ 	.short	(.L_26 - .L_25)
	.align		4
.L_25:
        /*0028*/ 	.word	index@($__internal_0_$__cuda_sm10x_tcgen05_guardrail_trap_col_being_dealloced_not_returned_by_alloc)
        /*002c*/ 	.word	0x00000000


	//----- nvinfo : EIATTR_FRAME_SIZE
	.align		4
.L_26:
        /*0030*/ 	.byte	0x04, 0x11
        /*0032*/ 	.short	(.L_28 - .L_27)
	.align		4
.L_27:
        /*0034*/ 	.word	index@(_ZN7cutlass13device_kernelINS_4gemm6kernel13GemmUniversalIN4cute5tupleIJiiiiEEENS1_10collective13CollectiveMmaINS1_35MainloopSm100TmaUmmaWarpSpecializedILi7ELi2ELi2ENS5_IJNS4_1CILi1EEESB_SB_EEEEENS5_IJNSA_ILi128EEENSA_ILi256EEENSA_ILi64EEEEEENS_12float_e5m2_tENS5_IJSB_llEEENS_12float_e4m3_tESJ_NS4_8TiledMMAINS4_8MMA_AtomIJNS4_10MMA_TraitsINS4_19SM100_MMA_F8F6F4_SSEJSI_SK_fSE_SF_NS4_17integral_constantINS4_4UMMA5MajorELSR_1EEESS_NSP_INSQ_7ScaleInELST_0EEESU_EEEEEENS4_6LayoutISC_NS5_IJNSA_ILi0EEESY_SY_EEEEENS5_IJNS4_10UnderscoreES11_S11_EEEEENS4_13SM90_TMA_LOADENS4_14ComposedLayoutINS4_7SwizzleILi3ELi4ELi3EEENS4_18smem_ptr_flag_bitsILi8EEENSX_INS5_IJSE_NSA_ILi8EEEEEENS5_IJSB_SE_EEEEEEEvNS4_8identityES14_S1E_vS1F_EENS_8epilogue10collective18CollectiveEpilogueINS1H_23Sm100TmaWarpSpecializedILi4ELi2ELi64ELb0ELb0EEEJSH_NS5_IJNSX_ISE_SB_EENSX_ISG_SB_EEEEESI_NS5_IJlSB_lEEESI_S1P_NS1H_6fusion15FusionCallbacksIS1L_NS1Q_17LinearCombinationISI_fSI_fLNS_15FloatRoundStyleE2EEESH_S1O_JEEENS4_5SM1004TMEM4LOAD26SM100_TMEM_LOAD_32dp32b64xES14_NS15_INS16_ILi2ELi4ELi3EEES19_NSX_INS5_IJS1A_SG_EEENS5_IJSG_SB_EEEEEEENS4_39AutoVectorizingCopyWithAssumedAlignmentILi128EEENS4_14SM90_TMA_STOREES24_S26_S26_EEEvvEEEEvNT_6ParamsE)
        /*0038*/ 	.word	0x00000000


	//----- nvinfo : EIATTR_MIN_STACK_SIZE
	.align		4
.L_28:
        /*003c*/ 	.byte	0x04, 0x12
        /*003e*/ 	.short	(.L_30 - .L_29)
	.align		4
.L_29:
        /*0040*/ 	.word	index@(_ZN7cutlass13device_kernelINS_4gemm6kernel13GemmUniversalIN4cute5tupleIJiiiiEEENS1_10collective13CollectiveMmaINS1_35MainloopSm100TmaUmmaWarpSpecializedILi7ELi2ELi2ENS5_IJNS4_1CILi1EEESB_SB_EEEEENS5_IJNSA_ILi128EEENSA_ILi256EEENSA_ILi64EEEEEENS_12float_e5m2_tENS5_IJSB_llEEENS_12float_e4m3_tESJ_NS4_8TiledMMAINS4_8MMA_AtomIJNS4_10MMA_TraitsINS4_19SM100_MMA_F8F6F4_SSEJSI_SK_fSE_SF_NS4_17integral_constantINS4_4UMMA5MajorELSR_1EEESS_NSP_INSQ_7ScaleInELST_0EEESU_EEEEEENS4_6LayoutISC_NS5_IJNSA_ILi0EEESY_SY_EEEEENS5_IJNS4_10UnderscoreES11_S11_EEEEENS4_13SM90_TMA_LOADENS4_14ComposedLayoutINS4_7SwizzleILi3ELi4ELi3EEENS4_18smem_ptr_flag_bitsILi8EEENSX_INS5_IJSE_NSA_ILi8EEEEEENS5_IJSB_SE_EEEEEEEvNS4_8identityES14_S1E_vS1F_EENS_8epilogue10collective18CollectiveEpilogueINS1H_23Sm100TmaWarpSpecializedILi4ELi2ELi64ELb0ELb0EEEJSH_NS5_IJNSX_ISE_SB_EENSX_ISG_SB_EEEEESI_NS5_IJlSB_lEEESI_S1P_NS1H_6fusion15FusionCallbacksIS1L_NS1Q_17LinearCombinationISI_fSI_fLNS_15FloatRoundStyleE2EEESH_S1O_JEEENS4_5SM1004TMEM4LOAD26SM100_TMEM_LOAD_32dp32b64xES14_NS15_INS16_ILi2ELi4ELi3EEES19_NSX_INS5_IJS1A_SG_EEENS5_IJSG_SB_EEEEEEENS4_39AutoVectorizingCopyWithAssumedAlignmentILi128EEENS4_14SM90_TMA_STOREES24_S26_S26_EEEvvEEEEvNT_6ParamsE)
        /*0044*/ 	.word	0x00000000
.L_30:


//--------------------- .nv.compat                --------------------------
	.section	.nv.compat,"",@"SHT_CUDA_COMPAT_INFO"
	.align	4
        /*0000*/ 	.byte	0x02, 0x09, 0x01, 0x00, 0x02, 0x02, 0x02, 0x00, 0x02, 0x05, 0x05, 0x00, 0x03, 0x07, 0x01, 0x01
        /*0010*/ 	.byte	0x02, 0x03, 0x01, 0x00, 0x02, 0x06, 0x01, 0x00, 0x04, 0x0b, 0x08, 0x00, 0x09, 0x00, 0x00, 0x00
        /*0020*/ 	.byte	0x00, 0x00, 0x00, 0x00


//--------------------- .nv.info._ZN7cutlass13device_kernelINS_4gemm6kernel13GemmUniversalIN4cute5tupleIJiiiiEEENS1_10collective13CollectiveMmaINS1_35MainloopSm100TmaUmmaWarpSpecializedILi7ELi2ELi2ENS5_IJNS4_1CILi1EEESB_SB_EEEEENS5_IJNSA_ILi128EEENSA_ILi256EEENSA_ILi64EEEEEENS_12float_e5m2_tENS5_IJSB_llEEENS_12float_e4m3_tESJ_NS4_8TiledMMAINS4_8MMA_AtomIJNS4_10MMA_TraitsINS4_19SM100_MMA_F8F6F4_SSEJSI_SK_fSE_SF_NS4_17integral_constantINS4_4UMMA5MajorELSR_1EEESS_NSP_INSQ_7ScaleInELST_0EEESU_EEEEEENS4_6LayoutISC_NS5_IJNSA_ILi0EEESY_SY_EEEEENS5_IJNS4_10UnderscoreES11_S11_EEEEENS4_13SM90_TMA_LOADENS4_14ComposedLayoutINS4_7SwizzleILi3ELi4ELi3EEENS4_18smem_ptr_flag_bitsILi8EEENSX_INS5_IJSE_NSA_ILi8EEEEEENS5_IJSB_SE_EEEEEEEvNS4_8identityES14_S1E_vS1F_EENS_8epilogue10collective18CollectiveEpilogueINS1H_23Sm100TmaWarpSpecializedILi4ELi2ELi64ELb0ELb0EEEJSH_NS5_IJNSX_ISE_SB_EENSX_ISG_SB_EEEEESI_NS5_IJlSB_lEEESI_S1P_NS1H_6fusion15FusionCallbacksIS1L_NS1Q_17LinearCombinationISI_fSI_fLNS_15FloatRoundStyleE2EEESH_S1O_JEEENS4_5SM1004TMEM4LOAD26SM100_TMEM_LOAD_32dp32b64xES14_NS15_INS16_ILi2ELi4ELi3EEES19_NSX_INS5_IJS1A_SG_EEENS5_IJSG_SB_EEEEEEENS4_39AutoVectorizingCopyWithAssumedAlignmentILi128EEENS4_14SM90_TMA_STOREES24_S26_S26_EEEvvEEEEvNT_6ParamsE --------------------------
	.section	.nv.info._ZN7cutlass13device_kernelINS_4gemm6kernel13GemmUniversalIN4cute5tupleIJiiiiEEENS1_10collective13CollectiveMmaINS1_35MainloopSm100TmaUmmaWarpSpecializedILi7ELi2ELi2ENS5_IJNS4_1CILi1EEESB_SB_EEEEENS5_IJNSA_ILi128EEENSA_ILi256EEENSA_ILi64EEEEEENS_12float_e5m2_tENS5_IJSB_llEEENS_12float_e4m3_tESJ_NS4_8TiledMMAINS4_8MMA_AtomIJNS4_10MMA_TraitsINS4_19SM100_MMA_F8F6F4_SSEJSI_SK_fSE_SF_NS4_17integral_constantINS4_4UMMA5MajorELSR_1EEESS_NSP_INSQ_7ScaleInELST_0EEESU_EEEEEENS4_6LayoutISC_NS5_IJNSA_ILi0EEESY_SY_EEEEENS5_IJNS4_10UnderscoreES11_S11_EEEEENS4_13SM90_TMA_LOADENS4_14ComposedLayoutINS4_7SwizzleILi3ELi4ELi3EEENS4_18smem_ptr_flag_bitsILi8EEENSX_INS5_IJSE_NSA_ILi8EEEEEENS5_IJSB_SE_EEEEEEEvNS4_8identityES14_S1E_vS1F_EENS_8epilogue10collective18CollectiveEpilogueINS1H_23Sm100TmaWarpSpecializedILi4ELi2ELi64ELb0ELb0EEEJSH_NS5_IJNSX_ISE_SB_EENSX_ISG_SB_EEEEESI_NS5_IJlSB_lEEESI_S1P_NS1H_6fusion15FusionCallbacksIS1L_NS1Q_17LinearCombinationISI_fSI_fLNS_15FloatRoundStyleE2EEESH_S1O_JEEENS4_5SM1004TMEM4LOAD26SM100_TMEM_LOAD_32dp32b64xES14_NS15_INS16_ILi2ELi4ELi3EEES19_NSX_INS5_IJS1A_SG_EEENS5_IJSG_SB_EEEEEEENS4_39AutoVectorizingCopyWithAssumedAlignmentILi128EEENS4_14SM90_TMA_STOREES24_S26_S26_EEEvvEEEEvNT_6ParamsE,"",@"SHT_CUDA_INFO"
	.sectionflags	@""
	.align	4


	//----- nvinfo : EIATTR_CUDA_API_VERSION
	.align		4
        /*0000*/ 	.byte	0x04, 0x37
        /*0002*/ 	.short	(.L_32 - .L_31)
.L_31:
        /*0004*/ 	.word	0x00000082


	//----- nvinfo : EIATTR_KPARAM_INFO
	.align		4
.L_32:
        /*0008*/ 	.byte	0x04, 0x17
        /*000a*/ 	.short	(.L_34 - .L_33)
.L_33:
        /*000c*/ 	.word	0x00000000
        /*0010*/ 	.short	0x0000
        /*0012*/ 	.short	0x0000
        /*0014*/ 	.byte	0x00, 0xf0, 0x01, 0x20


	//----- nvinfo : EIATTR_AT_ENTRY_FRAGMENTS
	.align		4
.L_34:
        /*0018*/ 	.byte	0x04, 0x4f
        /*001a*/ 	.short	(.L_36 - .L_35)


	//   ....[0]....
.L_35:
        /*001c*/ 	.word	0x00000006


	//----- nvinfo : EIATTR_RESERVED_SMEM_USED
	.align		4
.L_36:
        /*0020*/ 	.byte	0x01, 0x41
	.zero		2


	//----- nvinfo : EIATTR_SPARSE_MMA_MASK
	.align		4
        /*0024*/ 	.byte	0x03, 0x50
        /*0026*/ 	.short	0x0000


	//----- nvinfo : EIATTR_TCGEN05_1CTA_USED
	.align		4
        /*0028*/ 	.byte	0x01, 0x51
	.zero		2


	//----- nvinfo : EIATTR_MAXREG_COUNT
	.align		4
        /*002c*/ 	.byte	0x03, 0x1b
        /*002e*/ 	.short	0x00ff


	//----- nvinfo : EIATTR_NUM_BARRIERS
	.align		4
        /*0030*/ 	.byte	0x02, 0x4c
        /*0032*/ 	.byte	0x07
	.zero		1


	//----- nvinfo : EIATTR_EXTERNS
	.align		4
        /*0034*/ 	.byte	0x04, 0x0f
        /*0036*/ 	.short	(.L_38 - .L_37)


	//   ....[0]....
	.align		4
.L_37:
        /*0038*/ 	.word	index@(__assertfail)


	//----- nvinfo : EIATTR_MERCURY_ISA_VERSION
	.align		4
.L_38:
        /*003c*/ 	.byte	0x03, 0x5f
        /*003e*/ 	.short	0x0101


	//----- nvinfo : EIATTR_INT_WARP_WIDE_INSTR_OFFSETS
	.align		4
        /*0040*/ 	.byte	0x04, 0x31
        /*0042*/ 	.short	(.L_40 - .L_39)


	//   ....[0]....
.L_39:
        /*0044*/ 	.word	0x00001ec0


	//   ....[1]....
        /*0048*/ 	.word	0x000038b0


	//   ....[2]....
        /*004c*/ 	.word	0x000038d0


	//   ....[3]....
        /*0050*/ 	.word	0x00003900


	//   ....[4]....
        /*0054*/ 	.word	0x00004240


	//   ....[5]....
        /*0058*/ 	.word	0x000042b0


	//   ....[6]....
        /*005c*/ 	.word	0x00004390


	//   ....[7]....
        /*0060*/ 	.word	0x00004410


	//   ....[8]....
        /*0064*/ 	.word	0x00004520


	//   ....[9]....
        /*0068*/ 	.word	0x000045b0


	//   ....[10]....
        /*006c*/ 	.word	0x00004790


	//   ....[11]....
        /*0070*/ 	.word	0x000048f0


	//----- nvinfo : EIATTR_COOP_GROUP_MASK_REGIDS
	.align		4
.L_40:
        /*0074*/ 	.byte	0x04, 0x29
        /*0076*/ 	.short	(.L_42 - .L_41)


	//   ....[0]....
.L_41:
        /*0078*/ 	.word	0xffffffff


	//   ....[1]....
        /*007c*/ 	.word	0xffffffff


	//   ....[2]....
        /*0080*/ 	.word	0xffffffff


	//   ....[3]....
        /*0084*/ 	.word	0xffffffff


	//   ....[4]....
        /*0088*/ 	.word	0xffffffff


	//   ....[5]....
        /*008c*/ 	.word	0xffffffff


	//   ....[6]....
        /*0090*/ 	.word	0xffffffff


	//   ....[7]....
        /*0094*/ 	.word	0xffffffff


	//   ....[8]....
        /*0098*/ 	.word	0xffffffff


	//   ....[9]....
        /*009c*/ 	.word	0xffffffff


	//   ....[10]....
        /*00a0*/ 	.word	0xffffffff


	//   ....[11]....
        /*00a4*/ 	.word	0xffffffff


	//   ....[12]....
        /*00a8*/ 	.word	0xffffffff


	//----- nvinfo : EIATTR_COOP_GROUP_INSTR_OFFSETS
	.align		4
.L_42:
        /*00ac*/ 	.byte	0x04, 0x28
        /*00ae*/ 	.short	(.L_44 - .L_43)


	//   ....[0]....
.L_43:
        /*00b0*/ 	.word	0x00000090


	//   ....[1]....
        /*00b4*/ 	.word	0x000004d0


	//   ....[2]....
        /*00b8*/ 	.word	0x000006a0


	//   ....[3]....
        /*00bc*/ 	.word	0x00000840


	//   ....[4]....
        /*00c0*/ 	.word	0x00000940


	//   ....[5]....
        /*00c4*/ 	.word	0x00000ab0


	//   ....[6]....
        /*00c8*/ 	.word	0x00000c10


	//   ....[7]....
        /*00cc*/ 	.word	0x00001da0


	//   ....[8]....
        /*00d0*/ 	.word	0x00002d30


	//   ....[9]....
        /*00d4*/ 	.word	0x00002f40


	//   ....[10]....
        /*00d8*/ 	.word	0x00002f70


	//   ....[11]....
        /*00dc*/ 	.word	0x00003790


	//   ....[12]....
        /*00e0*/ 	.word	0x000039c0


	//----- nvinfo : EIATTR_VRC_CTA_INIT_COUNT
	.align		4
.L_44:
        /*00e4*/ 	.byte	0x02, 0x4a
        /*00e6*/ 	.byte	0x80
	.zero		1


	//----- nvinfo : EIATTR_SYSCALL_OFFSETS
	.align		4
        /*00e8*/ 	.byte	0x04, 0x46
        /*00ea*/ 	.short	(.L_46 - .L_45)


	//   ....[0]....
.L_45:
        /*00ec*/ 	.word	0x00005360


	//   ....[1]....
        /*00f0*/ 	.word	0x000054a0


	//   ....[2]....
        /*00f4*/ 	.word	0x00005d00


	//   ....[3]....
        /*00f8*/ 	.word	0x00007320


	//   ....[4]....
        /*00fc*/ 	.word	0x000088d0


	//   ....[5]....
        /*0100*/ 	.word	0x00009ea0


	//----- nvinfo : EIATTR_MBARRIER_INSTR_OFFSETS
	.align		4
.L_46:
        /*0104*/ 	.byte	0x04, 0x39
        /*0106*/ 	.short	(.L_48 - .L_47)


	//   ....[0]....
.L_47:
        /*0108*/ 	.word	0x000005b0
        /*010c*/ 	.word	0x000000ff
        /*0110*/ 	.word	0x00000000
        /*0114*/ 	.short	0x0100
        /*0116*/ 	.byte	0x05
	.zero		1


	//   ....[1]....
        /*0118*/ 	.word	0x000005c0
        /*011c*/ 	.word	0x000000ff
        /*0120*/ 	.word	0x00000038
        /*0124*/ 	.short	0x0100
        /*0126*/ 	.byte	0x05
	.zero		1


	//   ....[2]....
        /*0128*/ 	.word	0x000005d0
        /*012c*/ 	.word	0x000000ff
        /*0130*/ 	.word	0x00000008
        /*0134*/ 	.short	0x0100
        /*0136*/ 	.byte	0x05
	.zero		1


	//   ....[3]....
        /*0138*/ 	.word	0x000005e0
        /*013c*/ 	.word	0x000000ff
        /*0140*/ 	.word	0x00000040
        /*0144*/ 	.short	0x0100
        /*0146*/ 	.byte	0x05
	.zero		1


	//   ....[4]....
        /*0148*/ 	.word	0x000005f0
        /*014c*/ 	.word	0x000000ff
        /*0150*/ 	.word	0x00000010
        /*0154*/ 	.short	0x0100
        /*0156*/ 	.byte	0x05
	.zero		1


	//   ....[5]....
        /*0158*/ 	.word	0x00000600
        /*015c*/ 	.word	0x000000ff
        /*0160*/ 	.word	0x00000048
        /*0164*/ 	.short	0x0100
        /*0166*/ 	.byte	0x05
	.zero		1


	//   ....[6]....
        /*0168*/ 	.word	0x00000610
        /*016c*/ 	.word	0x000000ff
        /*0170*/ 	.word	0x00000018
        /*0174*/ 	.short	0x0100
        /*0176*/ 	.byte	0x05
	.zero		1


	//   ....[7]....
        /*0178*/ 	.word	0x00000620
        /*017c*/ 	.word	0x000000ff
        /*0180*/ 	.word	0x00000050
        /*0184*/ 	.short	0x0100
        /*0186*/ 	.byte	0x05
	.zero		1


	//   ....[8]....
        /*0188*/ 	.word	0x00000630
        /*018c*/ 	.word	0x000000ff
        /*0190*/ 	.word	0x00000020
        /*0194*/ 	.short	0x0100
        /*0196*/ 	.byte	0x05
	.zero		1


	//   ....[9]....
        /*0198*/ 	.word	0x00000640
        /*019c*/ 	.word	0x000000ff
        /*01a0*/ 	.word	0x00000058
        /*01a4*/ 	.short	0x0100
        /*01a6*/ 	.byte	0x05
	.zero		1


	//   ....[10]....
        /*01a8*/ 	.word	0x00000650
        /*01ac*/ 	.word	0x000000ff
        /*01b0*/ 	.word	0x00000028
        /*01b4*/ 	.short	0x0100
        /*01b6*/ 	.byte	0x05
	.zero		1


	//   ....[11]....
        /*01b8*/ 	.word	0x00000660
        /*01bc*/ 	.word	0x000000ff
        /*01c0*/ 	.word	0x00000060
        /*01c4*/ 	.short	0x0100
        /*01c6*/ 	.byte	0x05
	.zero		1


	//   ....[12]....
        /*01c8*/ 	.word	0x00000670
        /*01cc*/ 	.word	0x000000ff
        /*01d0*/ 	.word	0x00000030
        /*01d4*/ 	.short	0x0100
        /*01d6*/ 	.byte	0x05
	.zero		1


	//   ....[13]....
        /*01d8*/ 	.word	0x00000680
        /*01dc*/ 	.word	0x000000ff
        /*01e0*/ 	.word	0x00000068
        /*01e4*/ 	.short	0x0100
        /*01e6*/ 	.byte	0x05
	.zero		1


	//   ....[14]....
        /*01e8*/ 	.word	0x000007b0
        /*01ec*/ 	.word	0x000000ff
        /*01f0*/ 	.word	0x00000070
        /*01f4*/ 	.short	0x0100
        /*01f6*/ 	.byte	0x07
	.zero		1


	//   ....[15]....
        /*01f8*/ 	.word	0x000007c0
        /*01fc*/ 	.word	0x000000ff
        /*0200*/ 	.word	0x00000090
        /*0204*/ 	.short	0x0100
        /*0206*/ 	.byte	0x07
	.zero		1


	//   ....[16]....
        /*0208*/ 	.word	0x000007d0
        /*020c*/ 	.word	0x000000ff
        /*0210*/ 	.word	0x00000078
        /*0214*/ 	.short	0x0100
        /*0216*/ 	.byte	0x07
	.zero		1


	//   ....[17]....
        /*0218*/ 	.word	0x000007e0
        /*021c*/ 	.word	0x000000ff
        /*0220*/ 	.word	0x00000098
        /*0224*/ 	.short	0x0100
        /*0226*/ 	.byte	0x07
	.zero		1


	//   ....[18]....
        /*0228*/ 	.word	0x000007f0
        /*022c*/ 	.word	0x000000ff
        /*0230*/ 	.word	0x00000080
        /*0234*/ 	.short	0x0100
        /*0236*/ 	.byte	0x07
	.zero		1


	//   ....[19]....
        /*0238*/ 	.word	0x00000800
        /*023c*/ 	.word	0x000000ff
        /*0240*/ 	.word	0x000000a0
        /*0244*/ 	.short	0x0100
        /*0246*/ 	.byte	0x07
	.zero		1


	//   ....[20]....
        /*0248*/ 	.word	0x00000810
        /*024c*/ 	.word	0x000000ff
        /*0250*/ 	.word	0x00000088
        /*0254*/ 	.short	0x0100
        /*0256*/ 	.byte	0x07
	.zero		1


	//   ....[21]....
        /*0258*/ 	.word	0x00000820
        /*025c*/ 	.word	0x000000ff
        /*0260*/ 	.word	0x000000a8
        /*0264*/ 	.short	0x0100
        /*0266*/ 	.byte	0x07
	.zero		1


	//   ....[22]....
        /*0268*/ 	.word	0x00000910
        /*026c*/ 	.word	0x000000ff
        /*0270*/ 	.word	0x000000b0
        /*0274*/ 	.short	0x0100
        /*0276*/ 	.byte	0x05
	.zero		1


	//   ....[23]....
        /*0278*/ 	.word	0x00000920
        /*027c*/ 	.word	0x000000ff
        /*0280*/ 	.word	0x000000b8
        /*0284*/ 	.short	0x0100
        /*0286*/ 	.byte	0x05
	.zero		1


	//   ....[24]....
        /*0288*/ 	.word	0x00000a60
        /*028c*/ 	.word	0x000000ff
        /*0290*/ 	.word	0x000000c0
        /*0294*/ 	.short	0x0100
        /*0296*/ 	.byte	0x05
	.zero		1


	//   ....[25]....
        /*0298*/ 	.word	0x00000a70
        /*029c*/ 	.word	0x000000ff
        /*02a0*/ 	.word	0x000000d0
        /*02a4*/ 	.short	0x0100
        /*02a6*/ 	.byte	0x05
	.zero		1


	//   ....[26]....
        /*02a8*/ 	.word	0x00000a80
        /*02ac*/ 	.word	0x000000ff
        /*02b0*/ 	.word	0x000000c8
        /*02b4*/ 	.short	0x0100
        /*02b6*/ 	.byte	0x05
	.zero		1


	//   ....[27]....
        /*02b8*/ 	.word	0x00000a90
        /*02bc*/ 	.word	0x000000ff
        /*02c0*/ 	.word	0x000000d8
        /*02c4*/ 	.short	0x0100
        /*02c6*/ 	.byte	0x05
	.zero		1


	//   ....[28]....
        /*02c8*/ 	.word	0x00000bc0
        /*02cc*/ 	.word	0x000000ff
        /*02d0*/ 	.word	0x000000e0
        /*02d4*/ 	.short	0x0100
        /*02d6*/ 	.byte	0x07
	.zero		1


	//   ....[29]....
        /*02d8*/ 	.word	0x00000bd0
        /*02dc*/ 	.word	0x000000ff
        /*02e0*/ 	.word	0x000000f0
        /*02e4*/ 	.short	0x0100
        /*02e6*/ 	.byte	0x07
	.zero		1


	//   ....[30]....
        /*02e8*/ 	.word	0x00000be0
        /*02ec*/ 	.word	0x000000ff
        /*02f0*/ 	.word	0x000000e8
        /*02f4*/ 	.short	0x0100
        /*02f6*/ 	.byte	0x07
	.zero		1


	//   ....[31]....
        /*02f8*/ 	.word	0x00000bf0
        /*02fc*/ 	.word	0x000000ff
        /*0300*/ 	.word	0x000000f8
        /*0304*/ 	.short	0x0100
        /*0306*/ 	.byte	0x07
	.zero		1


	//   ....[32]....
        /*0308*/ 	.word	0x00000ce0
        /*030c*/ 	.word	0x000000ff
        /*0310*/ 	.word	0x00000100
        /*0314*/ 	.short	0x0100
        /*0316*/ 	.byte	0x05
	.zero		1


	//   ....[33]....
        /*0318*/ 	.word	0x00000cf0
        /*031c*/ 	.word	0x000000ff
        /*0320*/ 	.word	0x00000110
        /*0324*/ 	.short	0x0100
        /*0326*/ 	.byte	0x05
	.zero		1


	//   ....[34]....
        /*0328*/ 	.word	0x00000d00
        /*032c*/ 	.word	0x000000ff
        /*0330*/ 	.word	0x00000108
        /*0334*/ 	.short	0x0100
        /*0336*/ 	.byte	0x05
	.zero		1


	//   ....[35]....
        /*0338*/ 	.word	0x00000d10
        /*033c*/ 	.word	0x000000ff
        /*0340*/ 	.word	0x00000118
        /*0344*/ 	.short	0x0100
        /*0346*/ 	.byte	0x05
	.zero		1


	//   ....[36]....
        /*0348*/ 	.word	0x000015e0
        /*034c*/ 	.word	0x00000003
        /*0350*/ 	.word	0x00000110
        /*0354*/ 	.short	0x010a
        /*0356*/ 	.byte	0xff
	.zero		1


	//   ....[37]....
        /*0358*/ 	.word	0x00001610
        /*035c*/ 	.word	0x00000003
        /*0360*/ 	.word	0x00000100
        /*0364*/ 	.short	0x0101
        /*0366*/ 	.byte	0xff
	.zero		1


	//   ....[38]....
        /*0368*/ 	.word	0x000016e0
        /*036c*/ 	.word	0x000000ff
        /*0370*/ 	.word	0x00000038
        /*0374*/ 	.short	0x010a
        /*0376*/ 	.byte	0x08
	.zero		1


	//   ....[39]....
        /*0378*/ 	.word	0x00001790
        /*037c*/ 	.word	0x000000ff
        /*0380*/ 	.word	0x00000038
        /*0384*/ 	.short	0x010a
        /*0386*/ 	.byte	0x21
	.zero		1


	//   ....[40]....
        /*0388*/ 	.word	0x000018e0
        /*038c*/ 	.word	0x000000ff
        /*0390*/ 	.word	0x00000038
        /*0394*/ 	.short	0x010a
        /*0396*/ 	.byte	0x08
	.zero		1


	//   ....[41]....
        /*0398*/ 	.word	0x00001a40
        /*039c*/ 	.word	0x000000ff
        /*03a0*/ 	.word	0x000000b8
        /*03a4*/ 	.short	0x0101
        /*03a6*/ 	.byte	0x04
	.zero		1


	//   ....[42]....
        /*03a8*/ 	.word	0x00001a60
        /*03ac*/ 	.word	0x000000ff
        /*03b0*/ 	.word	0x00000038
        /*03b4*/ 	.short	0x010a
        /*03b6*/ 	.byte	0x08
	.zero		1


	//   ....[43]....
        /*03b8*/ 	.word	0x00001af0
        /*03bc*/ 	.word	0x000000ff
        /*03c0*/ 	.word	0x00000038
        /*03c4*/ 	.short	0x010a
        /*03c6*/ 	.byte	0x19
	.zero		1


	//   ....[44]....
        /*03c8*/ 	.word	0x00001c40
        /*03cc*/ 	.word	0x000000ff
        /*03d0*/ 	.word	0x00000038
        /*03d4*/ 	.short	0x010a
        /*03d6*/ 	.byte	0x08
	.zero		1


	//   ....[45]....
        /*03d8*/ 	.word	0x00001dd0
        /*03dc*/ 	.word	0x00000002
        /*03e0*/ 	.word	0x000000c0
        /*03e4*/ 	.short	0x010a
        /*03e6*/ 	.byte	0xff
	.zero		1


	//   ....[46]....
        /*03e8*/ 	.word	0x00001e90
        /*03ec*/ 	.word	0x00000002
        /*03f0*/ 	.word	0x00000000
        /*03f4*/ 	.short	0x0101
        /*03f6*/ 	.byte	0xff
	.zero		1


	//   ....[47]....
        /*03f8*/ 	.word	0x000023f0
        /*03fc*/ 	.word	0x000000ff
        /*0400*/ 	.word	0x00000000
        /*0404*/ 	.short	0x010a
        /*0406*/ 	.byte	0x05
	.zero		1


	//   ....[48]....
        /*0408*/ 	.word	0x00002480
        /*040c*/ 	.word	0x000000ff
        /*0410*/ 	.word	0x00000000
        /*0414*/ 	.short	0x010a
        /*0416*/ 	.byte	0x05
	.zero		1


	//   ....[49]....
        /*0418*/ 	.word	0x00002510
        /*041c*/ 	.word	0x000000ff
        /*0420*/ 	.word	0x00000000
        /*0424*/ 	.short	0x010a
        /*0426*/ 	.byte	0x05
	.zero		1


	//   ....[50]....
        /*0428*/ 	.word	0x000025a0
        /*042c*/ 	.word	0x000000ff
        /*0430*/ 	.word	0x00000000
        /*0434*/ 	.short	0x010a
        /*0436*/ 	.byte	0x05
	.zero		1


	//   ....[51]....
        /*0438*/ 	.word	0x00002630
        /*043c*/ 	.word	0x000000ff
        /*0440*/ 	.word	0x00000000
        /*0444*/ 	.short	0x010a
        /*0446*/ 	.byte	0x05
	.zero		1


	//   ....[52]....
        /*0448*/ 	.word	0x000026c0
        /*044c*/ 	.word	0x000000ff
        /*0450*/ 	.word	0x00000000
        /*0454*/ 	.short	0x010a
        /*0456*/ 	.byte	0x05
	.zero		1


	//   ....[53]....
        /*0458*/ 	.word	0x00002760
        /*045c*/ 	.word	0x00000000
        /*0460*/ 	.word	0x00000000
        /*0464*/ 	.short	0x010a
        /*0466*/ 	.byte	0xff
	.zero		1


	//   ....[54]....
        /*0468*/ 	.word	0x00002880
        /*046c*/ 	.word	0x00000000
        /*0470*/ 	.word	0x00000100
        /*0474*/ 	.short	0x010a
        /*0476*/ 	.byte	0xff
	.zero		1


	//   ....[55]....
        /*0478*/ 	.word	0x000028e0
        /*047c*/ 	.word	0x00000004
        /*0480*/ 	.word	0x00000000
        /*0484*/ 	.short	0x0101
        /*0486*/ 	.byte	0xff
	.zero		1


	//   ....[56]....
        /*0488*/ 	.word	0x00002900
        /*048c*/ 	.word	0x000000ff
        /*0490*/ 	.word	0x000000d0
        /*0494*/ 	.short	0x010a
        /*0496*/ 	.byte	0x05
	.zero		1


	//   ....[57]....
        /*0498*/ 	.word	0x00002a20
        /*049c*/ 	.word	0x00000000
        /*04a0*/ 	.word	0x000000c0
        /*04a4*/ 	.short	0x010a
        /*04a6*/ 	.byte	0xff
	.zero		1


	//   ....[58]....
        /*04a8*/ 	.word	0x00002b30
        /*04ac*/ 	.word	0x00000000
        /*04b0*/ 	.word	0x00000000
        /*04b4*/ 	.short	0x0101
        /*04b6*/ 	.byte	0xff
	.zero		1


	//   ....[59]....
        /*04b8*/ 	.word	0x00002bc0
        /*04bc*/ 	.word	0x000000ff
        /*04c0*/ 	.word	0x000000d0
        /*04c4*/ 	.short	0x0106
        /*04c6*/ 	.byte	0x05
	.zero		1


	//   ....[60]....
        /*04c8*/ 	.word	0x00002be0
        /*04cc*/ 	.word	0x000000ff
        /*04d0*/ 	.word	0x000000d0
        /*04d4*/ 	.short	0x010a
        /*04d6*/ 	.byte	0x05
	.zero		1


	//   ....[61]....
        /*04d8*/ 	.word	0x00002c70
        /*04dc*/ 	.word	0x000000ff
        /*04e0*/ 	.word	0x000000d0
        /*04e4*/ 	.short	0x0106
        /*04e6*/ 	.byte	0x04
	.zero		1


	//   ....[62]....
        /*04e8*/ 	.word	0x00002cb0
        /*04ec*/ 	.word	0x00000000
        /*04f0*/ 	.word	0x000000d0
        /*04f4*/ 	.short	0x010a
        /*04f6*/ 	.byte	0xff
	.zero		1


	//   ....[63]....
        /*04f8*/ 	.word	0x000031a0
        /*04fc*/ 	.word	0x00000000
        /*0500*/ 	.word	0x000000c0
        /*0504*/ 	.short	0x010a
        /*0506*/ 	.byte	0xff
	.zero		1


	//   ....[64]....
        /*0508*/ 	.word	0x000032b0
        /*050c*/ 	.word	0x00000003
        /*0510*/ 	.word	0x00000000
        /*0514*/ 	.short	0x0101
        /*0516*/ 	.byte	0xff
	.zero		1


	//   ....[65]....
        /*0518*/ 	.word	0x000032c0
        /*051c*/ 	.word	0x000000ff
        /*0520*/ 	.word	0x00000000
        /*0524*/ 	.short	0x010a
        /*0526*/ 	.byte	0x04
	.zero		1


	//   ....[66]....
        /*0528*/ 	.word	0x000032e0
        /*052c*/ 	.word	0x000000ff
        /*0530*/ 	.word	0x000000f0
        /*0534*/ 	.short	0x010a
        /*0536*/ 	.byte	0x08
	.zero		1


	//   ....[67]....
        /*0538*/ 	.word	0x000033b0
        /*053c*/ 	.word	0x000000ff
        /*0540*/ 	.word	0x00000000
        /*0544*/ 	.short	0x010a
        /*0546*/ 	.byte	0x07
	.zero		1


	//   ....[68]....
        /*0548*/ 	.word	0x000034f0
        /*054c*/ 	.word	0x000000ff
        /*0550*/ 	.word	0x00000000
        /*0554*/ 	.short	0x010a
        /*0556*/ 	.byte	0x04
	.zero		1


	//   ....[69]....
        /*0558*/ 	.word	0x000036e0
        /*055c*/ 	.word	0x000000ff
        /*0560*/ 	.word	0x00000000
        /*0564*/ 	.short	0x010a
        /*0566*/ 	.byte	0x05
	.zero		1


	//   ....[70]....
        /*0568*/ 	.word	0x00003770
        /*056c*/ 	.word	0x000000ff
        /*0570*/ 	.word	0x00000000
        /*0574*/ 	.short	0x010a
        /*0576*/ 	.byte	0x07
	.zero		1


	//   ....[71]....
        /*0578*/ 	.word	0x00003bf0
        /*057c*/ 	.word	0x00000000
        /*0580*/ 	.word	0x000000c0
        /*0584*/ 	.short	0x010a
        /*0586*/ 	.byte	0xff
	.zero		1


	//   ....[72]....
        /*0588*/ 	.word	0x00003cb0
        /*058c*/ 	.word	0x00000000
        /*0590*/ 	.word	0x00000000
        /*0594*/ 	.short	0x0101
        /*0596*/ 	.byte	0xff
	.zero		1


	//   ....[73]....
        /*0598*/ 	.word	0x00003fd0
        /*059c*/ 	.word	0x000000ff
        /*05a0*/ 	.word	0x000000b8
        /*05a4*/ 	.short	0x010a
        /*05a6*/ 	.byte	0x07
	.zero		1


	//   ....[74]....
        /*05a8*/ 	.word	0x000041c0
        /*05ac*/ 	.word	0x000000ff
        /*05b0*/ 	.word	0x00000090
        /*05b4*/ 	.short	0x010a
        /*05b6*/ 	.byte	0x07
	.zero		1


	//   ....[75]....
        /*05b8*/ 	.word	0x00004330
        /*05bc*/ 	.word	0x000000ff
        /*05c0*/ 	.word	0x00000070
        /*05c4*/ 	.short	0x010b
        /*05c6*/ 	.byte	0x07
	.zero		1


	//   ....[76]....
        /*05c8*/ 	.word	0x00004340
        /*05cc*/ 	.word	0x000000ff
        /*05d0*/ 	.word	0x00000000
        /*05d4*/ 	.short	0x0101
        /*05d6*/ 	.byte	0x08
	.zero		1


	//   ....[77]....
        /*05d8*/ 	.word	0x00004360
        /*05dc*/ 	.word	0x000000ff
        /*05e0*/ 	.word	0x00000098
        /*05e4*/ 	.short	0x010a
        /*05e6*/ 	.byte	0x07
	.zero		1


	//   ....[78]....
        /*05e8*/ 	.word	0x000044c0
        /*05ec*/ 	.word	0x000000ff
        /*05f0*/ 	.word	0x00000078
        /*05f4*/ 	.short	0x010b
        /*05f6*/ 	.byte	0x07
	.zero		1


	//   ....[79]....
        /*05f8*/ 	.word	0x000044d0
        /*05fc*/ 	.word	0x000000ff
        /*0600*/ 	.word	0x00000000
        /*0604*/ 	.short	0x0101
        /*0606*/ 	.byte	0x08
	.zero		1


	//   ....[80]....
        /*0608*/ 	.word	0x000044e0
        /*060c*/ 	.word	0x000000ff
        /*0610*/ 	.word	0x000000a0
        /*0614*/ 	.short	0x010a
        /*0616*/ 	.byte	0x07
	.zero		1


	//   ....[81]....
        /*0618*/ 	.word	0x00004680
        /*061c*/ 	.word	0x000000ff
        /*0620*/ 	.word	0x00000080
        /*0624*/ 	.short	0x010b
        /*0626*/ 	.byte	0x07
	.zero		1


	//   ....[82]....
        /*0628*/ 	.word	0x000046f0
        /*062c*/ 	.word	0x000000ff
        /*0630*/ 	.word	0x00000000
        /*0634*/ 	.short	0x0101
        /*0636*/ 	.byte	0x08
	.zero		1


	//   ....[83]....
        /*0638*/ 	.word	0x00004720
        /*063c*/ 	.word	0x000000ff
        /*0640*/ 	.word	0x000000a8
        /*0644*/ 	.short	0x010a
        /*0646*/ 	.byte	0x07
	.zero		1


	//   ....[84]....
        /*0648*/ 	.word	0x00004930
        /*064c*/ 	.word	0x000000ff
        /*0650*/ 	.word	0x00000088
        /*0654*/ 	.short	0x010b
        /*0656*/ 	.byte	0x07
	.zero		1


	//   ....[85]....
        /*0658*/ 	.word	0x00004950
        /*065c*/ 	.word	0x000000ff
        /*0660*/ 	.word	0x00000000
        /*0664*/ 	.short	0x0101
        /*0666*/ 	.byte	0x0d
	.zero		1


	//   ....[86]....
        /*0668*/ 	.word	0x00004980
        /*066c*/ 	.word	0x000000ff
        /*0670*/ 	.word	0x00000090
        /*0674*/ 	.short	0x010a
        /*0676*/ 	.byte	0x07
	.zero		1


	//   ....[87]....
        /*0678*/ 	.word	0x000049a0
        /*067c*/ 	.word	0x000000ff
        /*0680*/ 	.word	0x00000098
        /*0684*/ 	.short	0x010a
        /*0686*/ 	.byte	0x07
	.zero		1


	//   ....[88]....
        /*0688*/ 	.word	0x000049c0
        /*068c*/ 	.word	0x000000ff
        /*0690*/ 	.word	0x000000a0
        /*0694*/ 	.short	0x010a
        /*0696*/ 	.byte	0x07
	.zero		1


	//   ....[89]....
        /*0698*/ 	.word	0x00004a00
        /*069c*/ 	.word	0x00000000
        /*06a0*/ 	.word	0x000000a8
        /*06a4*/ 	.short	0x010a
        /*06a6*/ 	.byte	0xff
	.zero		1


	//   ....[90]....
        /*06a8*/ 	.word	0x00004d30
        /*06ac*/ 	.word	0x00000000
        /*06b0*/ 	.word	0x000000c0
        /*06b4*/ 	.short	0x010a
        /*06b6*/ 	.byte	0xff
	.zero		1


	//   ....[91]....
        /*06b8*/ 	.word	0x00004e40
        /*06bc*/ 	.word	0x00000000
        /*06c0*/ 	.word	0x00000000
        /*06c4*/ 	.short	0x0101
        /*06c6*/ 	.byte	0xff
	.zero		1


	//   ....[92]....
        /*06c8*/ 	.word	0x000058a0
        /*06cc*/ 	.word	0x00000003
        /*06d0*/ 	.word	0x00000070
        /*06d4*/ 	.short	0x010a
        /*06d6*/ 	.byte	0xff
	.zero		1


	//   ....[93]....
        /*06d8*/ 	.word	0x000058e0
        /*06dc*/ 	.word	0x000000c1
        /*06e0*/ 	.word	0x000000e0
        /*06e4*/ 	.short	0x010a
        /*06e6*/ 	.byte	0xff
	.zero		1


	//   ....[94]....
        /*06e8*/ 	.word	0x00005a10
        /*06ec*/ 	.word	0x00000003
        /*06f0*/ 	.word	0x00000070
        /*06f4*/ 	.short	0x010a
        /*06f6*/ 	.byte	0xff
	.zero		1


	//   ....[95]....
        /*06f8*/ 	.word	0x00005b70
        /*06fc*/ 	.word	0x00000000
        /*0700*/ 	.word	0x00000000
        /*0704*/ 	.short	0x0101
        /*0706*/ 	.byte	0xff
	.zero		1


	//   ....[96]....
        /*0708*/ 	.word	0x00005bd0
        /*070c*/ 	.word	0x000000c1
        /*0710*/ 	.word	0x000000e0
        /*0714*/ 	.short	0x010a
        /*0716*/ 	.byte	0xff
	.zero		1


	//   ....[97]....
        /*0718*/ 	.word	0x00006f80
        /*071c*/ 	.word	0x000000cc
        /*0720*/ 	.word	0x00000070
        /*0724*/ 	.short	0x010a
        /*0726*/ 	.byte	0xff
	.zero		1


	//   ....[98]....
        /*0728*/ 	.word	0x00007050
        /*072c*/ 	.word	0x000000cc
        /*0730*/ 	.word	0x00000070
        /*0734*/ 	.short	0x010a
        /*0736*/ 	.byte	0xff
	.zero		1


	//   ....[99]....
        /*0738*/ 	.word	0x00007190
        /*073c*/ 	.word	0x00000003
        /*0740*/ 	.word	0x00000000
        /*0744*/ 	.short	0x0101
        /*0746*/ 	.byte	0xff
	.zero		1


	//   ....[100]....
        /*0748*/ 	.word	0x00008530
        /*074c*/ 	.word	0x00000000
        /*0750*/ 	.word	0x00000070
        /*0754*/ 	.short	0x010a
        /*0756*/ 	.byte	0xff
	.zero		1


	//   ....[101]....
        /*0758*/ 	.word	0x00008600
        /*075c*/ 	.word	0x00000000
        /*0760*/ 	.word	0x00000070
        /*0764*/ 	.short	0x010a
        /*0766*/ 	.byte	0xff
	.zero		1


	//   ....[102]....
        /*0768*/ 	.word	0x00008760
        /*076c*/ 	.word	0x00000000
        /*0770*/ 	.word	0x00000000
        /*0774*/ 	.short	0x0101
        /*0776*/ 	.byte	0xff
	.zero		1


	//   ....[103]....
        /*0778*/ 	.word	0x00009b10
        /*077c*/ 	.word	0x00000000
        /*0780*/ 	.word	0x00000070
        /*0784*/ 	.short	0x010a
        /*0786*/ 	.byte	0xff
	.zero		1


	//   ....[104]....
        /*0788*/ 	.word	0x00009be0
        /*078c*/ 	.word	0x00000000
        /*0790*/ 	.word	0x00000070
        /*0794*/ 	.short	0x010a
        /*0796*/ 	.byte	0xff
	.zero		1


	//   ....[105]....
        /*0798*/ 	.word	0x00009d40
        /*079c*/ 	.word	0x00000000
        /*07a0*/ 	.word	0x00000000
        /*07a4*/ 	.short	0x0101
        /*07a6*/ 	.byte	0xff
	.zero		1


	//   ....[106]....
        /*07a8*/ 	.word	0x0000a230
        /*07ac*/ 	.word	0x000000ff
        /*07b0*/ 	.word	0x00000000
        /*07b4*/ 	.short	0x0101
        /*07b6*/ 	.byte	0x05
	.zero		1


	//   ....[107]....
        /*07b8*/ 	.word	0x0000b1b0
        /*07bc*/ 	.word	0x00000003
        /*07c0*/ 	.word	0x00000110
        /*07c4*/ 	.short	0x010a
        /*07c6*/ 	.byte	0xff
	.zero		1


	//   ....[108]....
        /*07c8*/ 	.word	0x0000b210
        /*07cc*/ 	.word	0x00000002
        /*07d0*/ 	.word	0x00000038
        /*07d4*/ 	.short	0x010a
        /*07d6*/ 	.byte	0xff
	.zero		1


	//   ....[109]....
        /*07d8*/ 	.word	0x0000b270
        /*07dc*/ 	.word	0x00000002
        /*07e0*/ 	.word	0x00000038
        /*07e4*/ 	.short	0x010a
        /*07e6*/ 	.byte	0xff
	.zero		1


	//   ....[110]....
        /*07e8*/ 	.word	0x0000b2c0
        /*07ec*/ 	.word	0x00000002
        /*07f0*/ 	.word	0x000000c0
        /*07f4*/ 	.short	0x010a
        /*07f6*/ 	.byte	0xff
	.zero		1


	//   ....[111]....
        /*07f8*/ 	.word	0x0000b320
        /*07fc*/ 	.word	0x00000000
        /*0800*/ 	.word	0x00000000
        /*0804*/ 	.short	0x010a
        /*0806*/ 	.byte	0xff
	.zero		1


	//   ....[112]....
        /*0808*/ 	.word	0x0000b380
        /*080c*/ 	.word	0x00000000
        /*0810*/ 	.word	0x00000000
        /*0814*/ 	.short	0x010a
        /*0816*/ 	.byte	0xff
	.zero		1


	//   ....[113]....
        /*0818*/ 	.word	0x0000b3e0
        /*081c*/ 	.word	0x00000000
        /*0820*/ 	.word	0x00000000
        /*0824*/ 	.short	0x010a
        /*0826*/ 	.byte	0xff
	.zero		1


	//   ....[114]....
        /*0828*/ 	.word	0x0000b440
        /*082c*/ 	.word	0x00000000
        /*0830*/ 	.word	0x00000000
        /*0834*/ 	.short	0x010a
        /*0836*/ 	.byte	0xff
	.zero		1


	//   ....[115]....
        /*0838*/ 	.word	0x0000b4a0
        /*083c*/ 	.word	0x00000000
        /*0840*/ 	.word	0x00000000
        /*0844*/ 	.short	0x010a
        /*0846*/ 	.byte	0xff
	.zero		1


	//   ....[116]....
        /*0848*/ 	.word	0x0000b500
        /*084c*/ 	.word	0x00000000
        /*0850*/ 	.word	0x00000000
        /*0854*/ 	.short	0x010a
        /*0856*/ 	.byte	0xff
	.zero		1


	//   ....[117]....
        /*0858*/ 	.word	0x0000b550
        /*085c*/ 	.word	0x00000000
        /*0860*/ 	.word	0x00000100
        /*0864*/ 	.short	0x010a
        /*0866*/ 	.byte	0xff
	.zero		1


	//   ....[118]....
        /*0868*/ 	.word	0x0000b5b0
        /*086c*/ 	.word	0x00000000
        /*0870*/ 	.word	0x000000d0
        /*0874*/ 	.short	0x010a
        /*0876*/ 	.byte	0xff
	.zero		1


	//   ....[119]....
        /*0878*/ 	.word	0x0000b600
        /*087c*/ 	.word	0x00000000
        /*0880*/ 	.word	0x000000c0
        /*0884*/ 	.short	0x010a
        /*0886*/ 	.byte	0xff
	.zero		1


	//   ....[120]....
        /*0888*/ 	.word	0x0000b660
        /*088c*/ 	.word	0x00000000
        /*0890*/ 	.word	0x000000d0
        /*0894*/ 	.short	0x010a
        /*0896*/ 	.byte	0xff
	.zero		1


	//   ....[121]....
        /*0898*/ 	.word	0x0000b6b0
        /*089c*/ 	.word	0x00000000
        /*08a0*/ 	.word	0x000000c0
        /*08a4*/ 	.short	0x010a
        /*08a6*/ 	.byte	0xff
	.zero		1


	//   ....[122]....
        /*08a8*/ 	.word	0x0000b710
        /*08ac*/ 	.word	0x00000003
        /*08b0*/ 	.word	0x000000f0
        /*08b4*/ 	.short	0x010a
        /*08b6*/ 	.byte	0xff
	.zero		1


	//   ....[123]....
        /*08b8*/ 	.word	0x0000b770
        /*08bc*/ 	.word	0x00000000
        /*08c0*/ 	.word	0x00000000
        /*08c4*/ 	.short	0x010a
        /*08c6*/ 	.byte	0xff
	.zero		1


	//   ....[124]....
        /*08c8*/ 	.word	0x0000b7d0
        /*08cc*/ 	.word	0x00000000
        /*08d0*/ 	.word	0x00000000
        /*08d4*/ 	.short	0x010a
        /*08d6*/ 	.byte	0xff
	.zero		1


	//   ....[125]....
        /*08d8*/ 	.word	0x0000b830
        /*08dc*/ 	.word	0x00000000
        /*08e0*/ 	.word	0x00000000
        /*08e4*/ 	.short	0x010a
        /*08e6*/ 	.byte	0xff
	.zero		1


	//   ....[126]....
        /*08e8*/ 	.word	0x0000b880
        /*08ec*/ 	.word	0x00000000
        /*08f0*/ 	.word	0x000000c0
        /*08f4*/ 	.short	0x010a
        /*08f6*/ 	.byte	0xff
	.zero		1


	//   ....[127]....
        /*08f8*/ 	.word	0x0000b8e0
        /*08fc*/ 	.word	0x00000000
        /*0900*/ 	.word	0x000000b8
        /*0904*/ 	.short	0x010a
        /*0906*/ 	.byte	0xff
	.zero		1


	//   ....[128]....
        /*0908*/ 	.word	0x0000b940
        /*090c*/ 	.word	0x00000003
        /*0910*/ 	.word	0x00000090
        /*0914*/ 	.short	0x010a
        /*0916*/ 	.byte	0xff
	.zero		1


	//   ....[129]....
        /*0918*/ 	.word	0x0000b9a0
        /*091c*/ 	.word	0x00000003
        /*0920*/ 	.word	0x00000098
        /*0924*/ 	.short	0x010a
        /*0926*/ 	.byte	0xff
	.zero		1


	//   ....[130]....
        /*0928*/ 	.word	0x0000ba00
        /*092c*/ 	.word	0x00000003
        /*0930*/ 	.word	0x000000a0
        /*0934*/ 	.short	0x010a
        /*0936*/ 	.byte	0xff
	.zero		1


	//   ....[131]....
        /*0938*/ 	.word	0x0000ba60
        /*093c*/ 	.word	0x00000003
        /*0940*/ 	.word	0x000000a8
        /*0944*/ 	.short	0x010a
        /*0946*/ 	.byte	0xff
	.zero		1


	//   ....[132]....
        /*0948*/ 	.word	0x0000bac0
        /*094c*/ 	.word	0x00000000
        /*0950*/ 	.word	0x00000090
        /*0954*/ 	.short	0x010a
        /*0956*/ 	.byte	0xff
	.zero		1


	//   ....[133]....
        /*0958*/ 	.word	0x0000bb20
        /*095c*/ 	.word	0x00000000
        /*0960*/ 	.word	0x00000098
        /*0964*/ 	.short	0x010a
        /*0966*/ 	.byte	0xff
	.zero		1


	//   ....[134]....
        /*0968*/ 	.word	0x0000bb80
        /*096c*/ 	.word	0x00000000
        /*0970*/ 	.word	0x000000a0
        /*0974*/ 	.short	0x010a
        /*0976*/ 	.byte	0xff
	.zero		1


	//   ....[135]....
        /*0978*/ 	.word	0x0000bbd0
        /*097c*/ 	.word	0x00000000
        /*0980*/ 	.word	0x000000c0
        /*0984*/ 	.short	0x010a
        /*0986*/ 	.byte	0xff
	.zero		1


	//   ....[136]....
        /*0988*/ 	.word	0x0000bc20
        /*098c*/ 	.word	0x00000003
        /*0990*/ 	.word	0x00000070
        /*0994*/ 	.short	0x010a
        /*0996*/ 	.byte	0xff
	.zero		1


	//   ....[137]....
        /*0998*/ 	.word	0x0000bc70
        /*099c*/ 	.word	0x000000c1
        /*09a0*/ 	.word	0x000000e0
        /*09a4*/ 	.short	0x010a
        /*09a6*/ 	.byte	0xff
	.zero		1


	//   ....[138]....
        /*09a8*/ 	.word	0x0000bcc0
        /*09ac*/ 	.word	0x000000cc
        /*09b0*/ 	.word	0x00000070
        /*09b4*/ 	.short	0x010a
        /*09b6*/ 	.byte	0xff
	.zero		1


	//   ....[139]....
        /*09b8*/ 	.word	0x0000bd10
        /*09bc*/ 	.word	0x00000000
        /*09c0*/ 	.word	0x00000070
        /*09c4*/ 	.short	0x010a
        /*09c6*/ 	.byte	0xff
	.zero		1


	//   ....[140]....
        /*09c8*/ 	.word	0x0000bd60
        /*09cc*/ 	.word	0x00000000
        /*09d0*/ 	.word	0x00000070
        /*09d4*/ 	.short	0x010a
        /*09d6*/ 	.byte	0xff
	.zero		1


	//----- nvinfo : EIATTR_NUM_MBARRIERS
	.align		4
.L_48:
        /*09d8*/ 	.byte	0x03, 0x38
        /*09da*/ 	.short	0x0024


	//----- nvinfo : EIATTR_EXIT_INSTR_OFFSETS
	.align		4
        /*09dc*/ 	.byte	0x04, 0x1c
        /*09de*/ 	.short	(.L_50 - .L_49)


	//   ....[0]....
.L_49:
        /*09e0*/ 	.word	0x00002790


	//   ....[1]....
        /*09e4*/ 	.word	0x00002c80


	//   ....[2]....
        /*09e8*/ 	.word	0x00002ce0


	//   ....[3]....
        /*09ec*/ 	.word	0x000039d0


	//   ....[4]....
        /*09f0*/ 	.word	0x00004a30


	//   ....[5]....
        /*09f4*/ 	.word	0x00004a70


	//   ....[6]....
        /*09f8*/ 	.word	0x0000b1a0


	//----- nvinfo : EIATTR_MAX_THREADS
	.align		4
.L_50:
        /*09fc*/ 	.byte	0x04, 0x05
        /*09fe*/ 	.short	(.L_52 - .L_51)
.L_51:
        /*0a00*/ 	.word	0x00000100
        /*0a04*/ 	.word	0x00000001
        /*0a08*/ 	.word	0x00000001


	//----- nvinfo : EIATTR_CRS_STACK_SIZE
	.align		4
.L_52:
        /*0a0c*/ 	.byte	0x04, 0x1e
        /*0a0e*/ 	.short	(.L_54 - .L_53)
.L_53:
        /*0a10*/ 	.word	0x00000000


	//----- nvinfo : EIATTR_CBANK_PARAM_SIZE
	.align		4
.L_54:
        /*0a14*/ 	.byte	0x03, 0x19
        /*0a16*/ 	.short	0x0800


	//----- nvinfo : EIATTR_PARAM_CBANK
	.align		4
        /*0a18*/ 	.byte	0x04, 0x0a
        /*0a1a*/ 	.short	(.L_56 - .L_55)
	.align		4
.L_55:
        /*0a1c*/ 	.word	index@(.nv.constant0._ZN7cutlass13device_kernelINS_4gemm6kernel13GemmUniversalIN4cute5tupleIJiiiiEEENS1_10collective13CollectiveMmaINS1_35MainloopSm100TmaUmmaWarpSpecializedILi7ELi2ELi2ENS5_IJNS4_1CILi1EEESB_SB_EEEEENS5_IJNSA_ILi128EEENSA_ILi256EEENSA_ILi64EEEEEENS_12float_e5m2_tENS5_IJSB_llEEENS_12float_e4m3_tESJ_NS4_8TiledMMAINS4_8MMA_AtomIJNS4_10MMA_TraitsINS4_19SM100_MMA_F8F6F4_SSEJSI_SK_fSE_SF_NS4_17integral_constantINS4_4UMMA5MajorELSR_1EEESS_NSP_INSQ_7ScaleInELST_0EEESU_EEEEEENS4_6LayoutISC_NS5_IJNSA_ILi0EEESY_SY_EEEEENS5_IJNS4_10UnderscoreES11_S11_EEEEENS4_13SM90_TMA_LOADENS4_14ComposedLayoutINS4_7SwizzleILi3ELi4ELi3EEENS4_18smem_ptr_flag_bitsILi8EEENSX_INS5_IJSE_NSA_ILi8EEEEEENS5_IJSB_SE_EEEEEEEvNS4_8identityES14_S1E_vS1F_EENS_8epilogue10collective18CollectiveEpilogueINS1H_23Sm100TmaWarpSpecializedILi4ELi2ELi64ELb0ELb0EEEJSH_NS5_IJNSX_ISE_SB_EENSX_ISG_SB_EEEEESI_NS5_IJlSB_lEEESI_S1P_NS1H_6fusion15FusionCallbacksIS1L_NS1Q_17LinearCombinationISI_fSI_fLNS_15FloatRoundStyleE2EEESH_S1O_JEEENS4_5SM1004TMEM4LOAD26SM100_TMEM_LOAD_32dp32b64xES14_NS15_INS16_ILi2ELi4ELi3EEES19_NSX_INS5_IJS1A_SG_EEENS5_IJSG_SB_EEEEEEENS4_39AutoVectorizingCopyWithAssumedAlignmentILi128EEENS4_14SM90_TMA_STOREES24_S26_S26_EEEvvEEEEvNT_6ParamsE)
        /*0a20*/ 	.short	0x0380
        /*0a22*/ 	.short	0x0800


	//----- nvinfo : EIATTR_SW_WAR
	.align		4
.L_56:
        /*0a24*/ 	.byte	0x04, 0x36
        /*0a26*/ 	.short	(.L_58 - .L_57)
.L_57:
        /*0a28*/ 	.word	0x00000008
.L_58:


//--------------------- .nv.callgraph             --------------------------
	.section	.nv.callgraph,"",@"SHT_CUDA_CALLGRAPH"
	.align	4
	.sectionentsize	8
	.align		4
        /*0000*/ 	.word	0x00000000
	.align		4
        /*0004*/ 	.word	0xffffffff
	.align		4
        /*0008*/ 	.word	index@(_ZN7cutlass13device_kernelINS_4gemm6kernel13GemmUniversalIN4cute5tupleIJiiiiEEENS1_10collective13CollectiveMmaINS1_35MainloopSm100TmaUmmaWarpSpecializedILi7ELi2ELi2ENS5_IJNS4_1CILi1EEESB_SB_EEEEENS5_IJNSA_ILi128EEENSA_ILi256EEENSA_ILi64EEEEEENS_12float_e5m2_tENS5_IJSB_llEEENS_12float_e4m3_tESJ_NS4_8TiledMMAINS4_8MMA_AtomIJNS4_10MMA_TraitsINS4_19SM100_MMA_F8F6F4_SSEJSI_SK_fSE_SF_NS4_17integral_constantINS4_4UMMA5MajorELSR_1EEESS_NSP_INSQ_7ScaleInELST_0EEESU_EEEEEENS4_6LayoutISC_NS5_IJNSA_ILi0EEESY_SY_EEEEENS5_IJNS4_10UnderscoreES11_S11_EEEEENS4_13SM90_TMA_LOADENS4_14ComposedLayoutINS4_7SwizzleILi3ELi4ELi3EEENS4_18smem_ptr_flag_bitsILi8EEENSX_INS5_IJSE_NSA_ILi8EEEEEENS5_IJSB_SE_EEEEEEEvNS4_8identityES14_S1E_vS1F_EENS_8epilogue10collective18CollectiveEpilogueINS1H_23Sm100TmaWarpSpecializedILi4ELi2ELi64ELb0ELb0EEEJSH_NS5_IJNSX_ISE_SB_EENSX_ISG_SB_EEEEESI_NS5_IJlSB_lEEESI_S1P_NS1H_6fusion15FusionCallbacksIS1L_NS1Q_17LinearCombinationISI_fSI_fLNS_15FloatRoundStyleE2EEESH_S1O_JEEENS4_5SM1004TMEM4LOAD26SM100_TMEM_LOAD_32dp32b64xES14_NS15_INS16_ILi2ELi4ELi3EEES19_NSX_INS5_IJS1A_SG_EEENS5_IJSG_SB_EEEEEEENS4_39AutoVectorizingCopyWithAssumedAlignmentILi128EEENS4_14SM90_TMA_STOREES24_S26_S26_EEEvvEEEEvNT_6ParamsE)
	.align		4
        /*000c*/ 	.word	index@(__assertfail)
	.align		4
        /*0010*/ 	.word	0x00000000
	.align		4
        /*0014*/ 	.word	0xfffffffe
	.align		4
        /*0018*/ 	.word	0x00000000
	.align		4
        /*001c*/ 	.word	0xfffffffd
	.align		4
        /*0020*/ 	.word	0x00000000
	.align		4
        /*0024*/ 	.word	0xfffffffc


//--------------------- .nv.constant4             --------------------------
	.section	.nv.constant4,"a",@progbits
	.align	8
	.align		8
.nv.constant4:
        /*0000*/ 	.dword	__assertfail
	.align		8
        /*0008*/ 	.dword	__unnamed_1
	.align		8
        /*0010*/ 	.dword	__unnamed_2
	.align		8
        /*0018*/ 	.dword	__unnamed_3
	.align		8
        /*0020*/ 	.dword	_ZN40_INTERNAL_234744ff_4_k_cu_f9833d83_235324cuda3std3__45__cpo5beginE
	.align		8
        /*0028*/ 	.dword	_ZN40_INTERNAL_234744ff_4_k_cu_f9833d83_235324cuda3std3__45__cpo3endE
	.align		8
        /*0030*/ 	.dword	_ZN40_INTERNAL_234744ff_4_k_cu_f9833d83_235324cuda3std3__45__cpo6cbeginE
	.align		8
        /*0038*/ 	.dword	_ZN40_INTERNAL_234744ff_4_k_cu_f9833d83_235324cuda3std3__45__cpo4cendE
	.align		8
        /*0040*/ 	.dword	_ZN40_INTERNAL_234744ff_4_k_cu_f9833d83_235324cuda3std3__442_GLOBAL__N__234744ff_4_k_cu_f9833d83_235326ignoreE
	.align		8
        /*0048*/ 	.dword	_ZN40_INTERNAL_234744ff_4_k_cu_f9833d83_235324cuda3std3__419piecewise_constructE
	.align		8
        /*0050*/ 	.dword	_ZN40_INTERNAL_234744ff_4_k_cu_f9833d83_235324cuda3std3__48in_placeE
	.align		8
        /*0058*/ 	.dword	_ZN40_INTERNAL_234744ff_4_k_cu_f9833d83_235324cuda3std6ranges3__45__cpo4swapE
	.align		8
        /*0060*/ 	.dword	_ZN40_INTERNAL_234744ff_4_k_cu_f9833d83_235324cuda3std6ranges3__45__cpo9iter_moveE
	.align		8
        /*0068*/ 	.dword	_ZN40_INTERNAL_234744ff_4_k_cu_f9833d83_235324cute7productE
	.align		8
        /*0070*/ 	.dword	_ZN40_INTERNAL_234744ff_4_k_cu_f9833d83_235324cute1_E
	.align		8
        /*0078*/ 	.dword	$str$25
	.align		8
        /*0080*/ 	.dword	$str$26
	.align		8
        /*0088*/ 	.dword	$str$27
	.align		8
        /*0090*/ 	.dword	$str$28


//--------------------- .text._ZN7cutlass13device_kernelINS_4gemm6kernel13GemmUniversalIN4cute5tupleIJiiiiEEENS1_10collective13CollectiveMmaINS1_35MainloopSm100TmaUmmaWarpSpecializedILi7ELi2ELi2ENS5_IJNS4_1CILi1EEESB_SB_EEEEENS5_IJNSA_ILi128EEENSA_ILi256EEENSA_ILi64EEEEEENS_12float_e5m2_tENS5_IJSB_llEEENS_12float_e4m3_tESJ_NS4_8TiledMMAINS4_8MMA_AtomIJNS4_10MMA_TraitsINS4_19SM100_MMA_F8F6F4_SSEJSI_SK_fSE_SF_NS4_17integral_constantINS4_4UMMA5MajorELSR_1EEESS_NSP_INSQ_7ScaleInELST_0EEESU_EEEEEENS4_6LayoutISC_NS5_IJNSA_ILi0EEESY_SY_EEEEENS5_IJNS4_10UnderscoreES11_S11_EEEEENS4_13SM90_TMA_LOADENS4_14ComposedLayoutINS4_7SwizzleILi3ELi4ELi3EEENS4_18smem_ptr_flag_bitsILi8EEENSX_INS5_IJSE_NSA_ILi8EEEEEENS5_IJSB_SE_EEEEEEEvNS4_8identityES14_S1E_vS1F_EENS_8epilogue10collective18CollectiveEpilogueINS1H_23Sm100TmaWarpSpecializedILi4ELi2ELi64ELb0ELb0EEEJSH_NS5_IJNSX_ISE_SB_EENSX_ISG_SB_EEEEESI_NS5_IJlSB_lEEESI_S1P_NS1H_6fusion15FusionCallbacksIS1L_NS1Q_17LinearCombinationISI_fSI_fLNS_15FloatRoundStyleE2EEESH_S1O_JEEENS4_5SM1004TMEM4LOAD26SM100_TMEM_LOAD_32dp32b64xES14_NS15_INS16_ILi2ELi4ELi3EEES19_NSX_INS5_IJS1A_SG_EEENS5_IJSG_SB_EEEEEEENS4_39AutoVectorizingCopyWithAssumedAlignmentILi128EEENS4_14SM90_TMA_STOREES24_S26_S26_EEEvvEEEEvNT_6ParamsE --------------------------
	.section	.text._ZN7cutlass13device_kernelINS_4gemm6kernel13GemmUniversalIN4cute5tupleIJiiiiEEENS1_10collective13CollectiveMmaINS1_35MainloopSm100TmaUmmaWarpSpecializedILi7ELi2ELi2ENS5_IJNS4_1CILi1EEESB_SB_EEEEENS5_IJNSA_ILi128EEENSA_ILi256EEENSA_ILi64EEEEEENS_12float_e5m2_tENS5_IJSB_llEEENS_12float_e4m3_tESJ_NS4_8TiledMMAINS4_8MMA_AtomIJNS4_10MMA_TraitsINS4_19SM100_MMA_F8F6F4_SSEJSI_SK_fSE_SF_NS4_17integral_constantINS4_4UMMA5MajorELSR_1EEESS_NSP_INSQ_7ScaleInELST_0EEESU_EEEEEENS4_6LayoutISC_NS5_IJNSA_ILi0EEESY_SY_EEEEENS5_IJNS4_10UnderscoreES11_S11_EEEEENS4_13SM90_TMA_LOADENS4_14ComposedLayoutINS4_7SwizzleILi3ELi4ELi3EEENS4_18smem_ptr_flag_bitsILi8EEENSX_INS5_IJSE_NSA_ILi8EEEEEENS5_IJSB_SE_EEEEEEEvNS4_8identityES14_S1E_vS1F_EENS_8epilogue10collective18CollectiveEpilogueINS1H_23Sm100TmaWarpSpecializedILi4ELi2ELi64ELb0ELb0EEEJSH_NS5_IJNSX_ISE_SB_EENSX_ISG_SB_EEEEESI_NS5_IJlSB_lEEESI_S1P_NS1H_6fusion15FusionCallbacksIS1L_NS1Q_17LinearCombinationISI_fSI_fLNS_15FloatRoundStyleE2EEESH_S1O_JEEENS4_5SM1004TMEM4LOAD26SM100_TMEM_LOAD_32dp32b64xES14_NS15_INS16_ILi2ELi4ELi3EEES19_NSX_INS5_IJS1A_SG_EEENS5_IJSG_SB_EEEEEEENS4_39AutoVectorizingCopyWithAssumedAlignmentILi128EEENS4_14SM90_TMA_STOREES24_S26_S26_EEEvvEEEEvNT_6ParamsE,"ax",@progbits
	.align	128
.text._ZN7cutlass13device_kernelINS_4gemm6kernel13GemmUniversalIN4cute5tupleIJiiiiEEENS1_10collective13CollectiveMmaINS1_35MainloopSm100TmaUmmaWarpSpecializedILi7ELi2ELi2ENS5_IJNS4_1CILi1EEESB_SB_EEEEENS5_IJNSA_ILi128EEENSA_ILi256EEENSA_ILi64EEEEEENS_12float_e5m2_tENS5_IJSB_llEEENS_12float_e4m3_tESJ_NS4_8TiledMMAINS4_8MMA_AtomIJNS4_10MMA_TraitsINS4_19SM100_MMA_F8F6F4_SSEJSI_SK_fSE_SF_NS4_17integral_constantINS4_4UMMA5MajorELSR_1EEESS_NSP_INSQ_7ScaleInELST_0EEESU_EEEEEENS4_6LayoutISC_NS5_IJNSA_ILi0EEESY_SY_EEEEENS5_IJNS4_10UnderscoreES11_S11_EEEEENS4_13SM90_TMA_LOADENS4_14ComposedLayoutINS4_7SwizzleILi3ELi4ELi3EEENS4_18smem_ptr_flag_bitsILi8EEENSX_INS5_IJSE_NSA_ILi8EEEEEENS5_IJSB_SE_EEEEEEEvNS4_8identityES14_S1E_vS1F_EENS_8epilogue10collective18CollectiveEpilogueINS1H_23Sm100TmaWarpSpecializedILi4ELi2ELi64ELb0ELb0EEEJSH_NS5_IJNSX_ISE_SB_EENSX_ISG_SB_EEEEESI_NS5_IJlSB_lEEESI_S1P_NS1H_6fusion15FusionCallbacksIS1L_NS1Q_17LinearCombinationISI_fSI_fLNS_15FloatRoundStyleE2EEESH_S1O_JEEENS4_5SM1004TMEM4LOAD26SM100_TMEM_LOAD_32dp32b64xES14_NS15_INS16_ILi2ELi4ELi3EEES19_NSX_INS5_IJS1A_SG_EEENS5_IJSG_SB_EEEEEEENS4_39AutoVectorizingCopyWithAssumedAlignmentILi128EEENS4_14SM90_TMA_STOREES24_S26_S26_EEEvvEEEEvNT_6ParamsE:
        .type           _ZN7cutlass13device_kernelINS_4gemm6kernel13GemmUniversalIN4cute5tupleIJiiiiEEENS1_10collective13CollectiveMmaINS1_35MainloopSm100TmaUmmaWarpSpecializedILi7ELi2ELi2ENS5_IJNS4_1CILi1EEESB_SB_EEEEENS5_IJNSA_ILi128EEENSA_ILi256EEENSA_ILi64EEEEEENS_12float_e5m2_tENS5_IJSB_llEEENS_12float_e4m3_tESJ_NS4_8TiledMMAINS4_8MMA_AtomIJNS4_10MMA_TraitsINS4_19SM100_MMA_F8F6F4_SSEJSI_SK_fSE_SF_NS4_17integral_constantINS4_4UMMA5MajorELSR_1EEESS_NSP_INSQ_7ScaleInELST_0EEESU_EEEEEENS4_6LayoutISC_NS5_IJNSA_ILi0EEESY_SY_EEEEENS5_IJNS4_10UnderscoreES11_S11_EEEEENS4_13SM90_TMA_LOADENS4_14ComposedLayoutINS4_7SwizzleILi3ELi4ELi3EEENS4_18smem_ptr_flag_bitsILi8EEENSX_INS5_IJSE_NSA_ILi8EEEEEENS5_IJSB_SE_EEEEEEEvNS4_8identityES14_S1E_vS1F_EENS_8epilogue10collective18CollectiveEpilogueINS1H_23Sm100TmaWarpSpecializedILi4ELi2ELi64ELb0ELb0EEEJSH_NS5_IJNSX_ISE_SB_EENSX_ISG_SB_EEEEESI_NS5_IJlSB_lEEESI_S1P_NS1H_6fusion15FusionCallbacksIS1L_NS1Q_17LinearCombinationISI_fSI_fLNS_15FloatRoundStyleE2EEESH_S1O_JEEENS4_5SM1004TMEM4LOAD26SM100_TMEM_LOAD_32dp32b64xES14_NS15_INS16_ILi2ELi4ELi3EEES19_NSX_INS5_IJS1A_SG_EEENS5_IJSG_SB_EEEEEEENS4_39AutoVectorizingCopyWithAssumedAlignmentILi128EEENS4_14SM90_TMA_STOREES24_S26_S26_EEEvvEEEEvNT_6ParamsE,@function
        .size           _ZN7cutlass13device_kernelINS_4gemm6kernel13GemmUniversalIN4cute5tupleIJiiiiEEENS1_10collective13CollectiveMmaINS1_35MainloopSm100TmaUmmaWarpSpecializedILi7ELi2ELi2ENS5_IJNS4_1CILi1EEESB_SB_EEEEENS5_IJNSA_ILi128EEENSA_ILi256EEENSA_ILi64EEEEEENS_12float_e5m2_tENS5_IJSB_llEEENS_12float_e4m3_tESJ_NS4_8TiledMMAINS4_8MMA_AtomIJNS4_10MMA_TraitsINS4_19SM100_MMA_F8F6F4_SSEJSI_SK_fSE_SF_NS4_17integral_constantINS4_4UMMA5MajorELSR_1EEESS_NSP_INSQ_7ScaleInELST_0EEESU_EEEEEENS4_6LayoutISC_NS5_IJNSA_ILi0EEESY_SY_EEEEENS5_IJNS4_10UnderscoreES11_S11_EEEEENS4_13SM90_TMA_LOADENS4_14ComposedLayoutINS4_7SwizzleILi3ELi4ELi3EEENS4_18smem_ptr_flag_bitsILi8EEENSX_INS5_IJSE_NSA_ILi8EEEEEENS5_IJSB_SE_EEEEEEEvNS4_8identityES14_S1E_vS1F_EENS_8epilogue10collective18CollectiveEpilogueINS1H_23Sm100TmaWarpSpecializedILi4ELi2ELi64ELb0ELb0EEEJSH_NS5_IJNSX_ISE_SB_EENSX_ISG_SB_EEEEESI_NS5_IJlSB_lEEESI_S1P_NS1H_6fusion15FusionCallbacksIS1L_NS1Q_17LinearCombinationISI_fSI_fLNS_15FloatRoundStyleE2EEESH_S1O_JEEENS4_5SM1004TMEM4LOAD26SM100_TMEM_LOAD_32dp32b64xES14_NS15_INS16_ILi2ELi4ELi3EEES19_NSX_INS5_IJS1A_SG_EEENS5_IJSG_SB_EEEEEEENS4_39AutoVectorizingCopyWithAssumedAlignmentILi128EEENS4_14SM90_TMA_STOREES24_S26_S26_EEEvvEEEEvNT_6ParamsE,(.L_x_176 - _ZN7cutlass13device_kernelINS_4gemm6kernel13GemmUniversalIN4cute5tupleIJiiiiEEENS1_10collective13CollectiveMmaINS1_35MainloopSm100TmaUmmaWarpSpecializedILi7ELi2ELi2ENS5_IJNS4_1CILi1EEESB_SB_EEEEENS5_IJNSA_ILi128EEENSA_ILi256EEENSA_ILi64EEEEEENS_12float_e5m2_tENS5_IJSB_llEEENS_12float_e4m3_tESJ_NS4_8TiledMMAINS4_8MMA_AtomIJNS4_10MMA_TraitsINS4_19SM100_MMA_F8F6F4_SSEJSI_SK_fSE_SF_NS4_17integral_constantINS4_4UMMA5MajorELSR_1EEESS_NSP_INSQ_7ScaleInELST_0EEESU_EEEEEENS4_6LayoutISC_NS5_IJNSA_ILi0EEESY_SY_EEEEENS5_IJNS4_10UnderscoreES11_S11_EEEEENS4_13SM90_TMA_LOADENS4_14ComposedLayoutINS4_7SwizzleILi3ELi4ELi3EEENS4_18smem_ptr_flag_bitsILi8EEENSX_INS5_IJSE_NSA_ILi8EEEEEENS5_IJSB_SE_EEEEEEEvNS4_8identityES14_S1E_vS1F_EENS_8epilogue10collective18CollectiveEpilogueINS1H_23Sm100TmaWarpSpecializedILi4ELi2ELi64ELb0ELb0EEEJSH_NS5_IJNSX_ISE_SB_EENSX_ISG_SB_EEEEESI_NS5_IJlSB_lEEESI_S1P_NS1H_6fusion15FusionCallbacksIS1L_NS1Q_17LinearCombinationISI_fSI_fLNS_15FloatRoundStyleE2EEESH_S1O_JEEENS4_5SM1004TMEM4LOAD26SM100_TMEM_LOAD_32dp32b64xES14_NS15_INS16_ILi2ELi4ELi3EEES19_NSX_INS5_IJS1A_SG_EEENS5_IJSG_SB_EEEEEEENS4_39AutoVectorizingCopyWithAssumedAlignmentILi128EEENS4_14SM90_TMA_STOREES24_S26_S26_EEEvvEEEEvNT_6ParamsE)
        .other          _ZN7cutlass13device_kernelINS_4gemm6kernel13GemmUniversalIN4cute5tupleIJiiiiEEENS1_10collective13CollectiveMmaINS1_35MainloopSm100TmaUmmaWarpSpecializedILi7ELi2ELi2ENS5_IJNS4_1CILi1EEESB_SB_EEEEENS5_IJNSA_ILi128EEENSA_ILi256EEENSA_ILi64EEEEEENS_12float_e5m2_tENS5_IJSB_llEEENS_12float_e4m3_tESJ_NS4_8TiledMMAINS4_8MMA_AtomIJNS4_10MMA_TraitsINS4_19SM100_MMA_F8F6F4_SSEJSI_SK_fSE_SF_NS4_17integral_constantINS4_4UMMA5MajorELSR_1EEESS_NSP_INSQ_7ScaleInELST_0EEESU_EEEEEENS4_6LayoutISC_NS5_IJNSA_ILi0EEESY_SY_EEEEENS5_IJNS4_10UnderscoreES11_S11_EEEEENS4_13SM90_TMA_LOADENS4_14ComposedLayoutINS4_7SwizzleILi3ELi4ELi3EEENS4_18smem_ptr_flag_bitsILi8EEENSX_INS5_IJSE_NSA_ILi8EEEEEENS5_IJSB_SE_EEEEEEEvNS4_8identityES14_S1E_vS1F_EENS_8epilogue10collective18CollectiveEpilogueINS1H_23Sm100TmaWarpSpecializedILi4ELi2ELi64ELb0ELb0EEEJSH_NS5_IJNSX_ISE_SB_EENSX_ISG_SB_EEEEESI_NS5_IJlSB_lEEESI_S1P_NS1H_6fusion15FusionCallbacksIS1L_NS1Q_17LinearCombinationISI_fSI_fLNS_15FloatRoundStyleE2EEESH_S1O_JEEENS4_5SM1004TMEM4LOAD26SM100_TMEM_LOAD_32dp32b64xES14_NS15_INS16_ILi2ELi4ELi3EEES19_NSX_INS5_IJS1A_SG_EEENS5_IJSG_SB_EEEEEEENS4_39AutoVectorizingCopyWithAssumedAlignmentILi128EEENS4_14SM90_TMA_STOREES24_S26_S26_EEEvvEEEEvNT_6ParamsE,@"STO_CUDA_ENTRY STV_DEFAULT"
_ZN7cutlass13device_kernelINS_4gemm6kernel13GemmUniversalIN4cute5tupleIJiiiiEEENS1_10collective13CollectiveMmaINS1_35MainloopSm100TmaUmmaWarpSpecializedILi7ELi2ELi2ENS5_IJNS4_1CILi1EEESB_SB_EEEEENS5_IJNSA_ILi128EEENSA_ILi256EEENSA_ILi64EEEEEENS_12float_e5m2_tENS5_IJSB_llEEENS_12float_e4m3_tESJ_NS4_8TiledMMAINS4_8MMA_AtomIJNS4_10MMA_TraitsINS4_19SM100_MMA_F8F6F4_SSEJSI_SK_fSE_SF_NS4_17integral_constantINS4_4UMMA5MajorELSR_1EEESS_NSP_INSQ_7ScaleInELST_0EEESU_EEEEEENS4_6LayoutISC_NS5_IJNSA_ILi0EEESY_SY_EEEEENS5_IJNS4_10UnderscoreES11_S11_EEEEENS4_13SM90_TMA_LOADENS4_14ComposedLayoutINS4_7SwizzleILi3ELi4ELi3EEENS4_18smem_ptr_flag_bitsILi8EEENSX_INS5_IJSE_NSA_ILi8EEEEEENS5_IJSB_SE_EEEEEEEvNS4_8identityES14_S1E_vS1F_EENS_8epilogue10collective18CollectiveEpilogueINS1H_23Sm100TmaWarpSpecializedILi4ELi2ELi64ELb0ELb0EEEJSH_NS5_IJNSX_ISE_SB_EENSX_ISG_SB_EEEEESI_NS5_IJlSB_lEEESI_S1P_NS1H_6fusion15FusionCallbacksIS1L_NS1Q_17LinearCombinationISI_fSI_fLNS_15FloatRoundStyleE2EEESH_S1O_JEEENS4_5SM1004TMEM4LOAD26SM100_TMEM_LOAD_32dp32b64xES14_NS15_INS16_ILi2ELi4ELi3EEES19_NSX_INS5_IJS1A_SG_EEENS5_IJSG_SB_EEEEEEENS4_39AutoVectorizingCopyWithAssumedAlignmentILi128EEENS4_14SM90_TMA_STOREES24_S26_S26_EEEvvEEEEvNT_6ParamsE:
[----:B------:R-:W1:Y:S01]  /*0000*/  LDC R1, c[0x0][0x37c] ;  /* 0x0000df00ff017b82 */ /* 0x000e620000000800 */
[----:B------:R-:W2:Y:S01]  /*0010*/  S2R R185, SR_TID.X ;  /* 0x0000000000b97919 */ /* 0x000ea20000002100 */
[----:B------:R-:W3:Y:S01]  /*0020*/  LDCU.64 UR4, c[0x0][0x890] ;  /* 0x00011200ff0477ac */ /* 0x000ee20008000a00 */
[----:B------:R-:W-:Y:S02]  /*0030*/  PRMT R171, RZ, 0x7610, R171 ;  /* 0x00007610ffab7816 */ /* 0x000fe400000000ab */
[----:B------:R-:W-:Y:S01]  /*0040*/  ELECT P5, URZ, PT ;  /* 0x0000000000ff782f */ /* 0x000fe200038a0000 */
[----:B------:R-:W4:Y:S01]  /*0050*/  LDCU.64 UR46, c[0x0][0x358] ;  /* 0x00006b00ff2e77ac */ /* 0x000f220008000a00 */
[----:B---3--:R-:W-:-:S04]  /*0060*/  UISETP.NE.U32.AND UP0, UPT, UR4, URZ, UPT ;  /* 0x000000ff0400728c */ /* 0x008fc8000bf05070 */
[----:B------:R-:W-:Y:S01]  /*0070*/  UISETP.NE.AND.EX UP0, UPT, UR5, URZ, UPT, UP0 ;  /* 0x000000ff0500728c */ /* 0x000fe2000bf05300 */
[----:B--2---:R-:W-:-:S05]  /*0080*/  SHF.R.U32.HI R173, RZ, 0x5, R185 ;  /* 0x00000005ffad7819 */ /* 0x004fca00000116b9 */
[----:B------:R-:W2:Y:S02]  /*0090*/  SHFL.IDX PT, R0, R173, RZ, 0x1f ;  /* 0x00001fffad007589 */ /* 0x000ea400000e0000 */
[----:B--2---:R-:W-:Y:S01]  /*00a0*/  R2UR UR8, R0 ;  /* 0x00000000000872ca */ /* 0x004fe200000e0000 */
[----:B-1--4-:R-:W-:-:S14]  /*00b0*/  BRA.U UP0, `(.L_x_0) ;  /* 0x00000001002c7547 */ /* 0x012fdc000b800000 */
[----:B------:R-:W1:Y:S02]  /*00c0*/  LDCU.64 UR6, c[0x0][0x888] ;  /* 0x00011100ff0677ac */ /* 0x000e640008000a00 */
[----:B-1----:R-:W-:-:S04]  /*00d0*/  UISETP.NE.U32.AND UP0, UPT, UR6, URZ, UPT ;  /* 0x000000ff0600728c */ /* 0x002fc8000bf05070 */
[----:B------:R-:W-:-:S09]  /*00e0*/  UISETP.NE.AND.EX UP0, UPT, UR7, URZ, UPT, UP0 ;  /* 0x000000ff0700728c */ /* 0x000fd2000bf05300 */
[----:B------:R-:W-:Y:S05]  /*00f0*/  BRA.U !UP0, `(.L_x_1) ;  /* 0x0000000108107547 */ /* 0x000fea000b800000 */
[----:B------:R-:W1:Y:S02]  /*0100*/  LDC.64 R2, c[0x0][0x888] ;  /* 0x00022200ff027b82 */ /* 0x000e640000000a00 */
[----:B-1----:R1:W5:Y:S01]  /*0110*/  LDG.E R81, desc[UR46][R2.64] ;  /* 0x0000002e02517981 */ /* 0x002362000c1e1900 */
[----:B------:R-:W-:Y:S01]  /*0120*/  HFMA2 R171, -RZ, RZ, 0, 5.9604644775390625e-08 ;  /* 0x00000001ffab7431 */ /* 0x000fe200000001ff */
[----:B------:R-:W-:Y:S05]  /*0130*/  BRA `(.L_x_0) ;  /* 0x00000000000c7947 */ /* 0x000fea0003800000 */
.L_x_1:
[----:B------:R-:W1:Y:S01]  /*0140*/  LDCU UR6, c[0x0][0x880] ;  /* 0x00011000ff0677ac */ /* 0x000e620008000800 */
[----:B------:R-:W-:Y:S01]  /*0150*/  HFMA2 R171, -RZ, RZ, 0, 5.9604644775390625e-08 ;  /* 0x00000001ffab7431 */ /* 0x000fe200000001ff */
[----:B-1----:R-:W-:-:S07]  /*0160*/  MOV R81, UR6 ;  /* 0x0000000600517c02 */ /* 0x002fce0008000f00 */
.L_x_0:
[----:B------:R-:W2:Y:S02]  /*0170*/  LDCU.64 UR6, c[0x0][0x8b0] ;  /* 0x00011600ff0677ac */ /* 0x000ea40008000a00 */
[----:B--2---:R-:W-:-:S04]  /*0180*/  UISETP.NE.U32.AND UP0, UPT, UR6, URZ, UPT ;  /* 0x000000ff0600728c */ /* 0x004fc8000bf05070 */
[----:B------:R-:W-:-:S09]  /*0190*/  UISETP.NE.AND.EX UP0, UPT, UR7, URZ, UPT, UP0 ;  /* 0x000000ff0700728c */ /* 0x000fd2000bf05300 */
[----:B------:R-:W-:Y:S05]  /*01a0*/  BRA.U UP0, `(.L_x_2) ;  /* 0x0000000100247547 */ /* 0x000fea000b800000 */
[----:B------:R-:W2:Y:S02]  /*01b0*/  LDCU.64 UR6, c[0x0][0x8a8] ;  /* 0x00011500ff0677ac */ /* 0x000ea40008000a00 */
[----:B--2---:R-:W-:-:S04]  /*01c0*/  UISETP.NE.U32.AND UP0, UPT, UR6, URZ, UPT ;  /* 0x000000ff0600728c */ /* 0x004fc8000bf05070 */
[----:B------:R-:W-:-:S09]  /*01d0*/  UISETP.NE.AND.EX UP0, UPT, UR7, URZ, UPT, UP0 ;  /* 0x000000ff0700728c */ /* 0x000fd2000bf05300 */
[----:B------:R-:W-:Y:S05]  /*01e0*/  BRA.U !UP0, `(.L_x_3) ;  /* 0x00000001080c7547 */ /* 0x000fea000b800000 */
[----:B------:R-:W2:Y:S02]  /*01f0*/  LDC.64 R78, c[0x0][0x8a8] ;  /* 0x00022a00ff4e7b82 */ /* 0x000ea40000000a00 */
[----:B--2---:R2:W5:Y:S01]  /*0200*/  LDG.E R78, desc[UR46][R78.64] ;  /* 0x0000002e4e4e7981 */ /* 0x004562000c1e1900 */
[----:B------:R-:W-:Y:S05]  /*0210*/  BRA `(.L_x_2) ;  /* 0x0000000000087947 */ /* 0x000fea0003800000 */
.L_x_3:
[----:B------:R-:W2:Y:S02]  /*0220*/  LDCU UR6, c[0x0][0x8a0] ;  /* 0x00011400ff0677ac */ /* 0x000ea40008000800 */
[----:B--2---:R-:W-:Y:S02]  /*0230*/  MOV R78, UR6 ;  /* 0x00000006004e7c02 */ /* 0x004fe40008000f00 */
.L_x_2:
[----:B------:R-:W-:Y:S01]  /*0240*/  IMAD.U32 R0, RZ, RZ, UR8 ;  /* 0x00000008ff007e24 */ /* 0x000fe2000f8e00ff */
[----:B------:R-:W-:Y:S04]  /*0250*/  BSSY.RECONVERGENT B0, `(.L_x_4) ;  /* 0x000000c000007945 */ /* 0x000fe80003800200 */
[C---:B------:R-:W-:Y:S02]  /*0260*/  ISETP.NE.OR P1, PT, R0.reuse, 0x1, !P5 ;  /* 0x000000010000780c */ /* 0x040fe40006f25670 */
[----:B------:R-:W-:-:S11]  /*0270*/  ISETP.NE.OR P0, PT, R0, 0x3, !P5 ;  /* 0x000000030000780c */ /* 0x000fd60006f05670 */
[----:B------:R-:W-:Y:S05]  /*0280*/  @P1 BRA `(.L_x_5) ;  /* 0x0000000000201947 */ /* 0x000fea0003800000 */
[----:B------:R-:W3:Y:S02]  /*0290*/  LDCU.64 UR6, c[0x0][0x348] ;  /* 0x00006900ff0677ac */ /* 0x000ee40008000a00 */
[----:B---3--:R-:W-:Y:S02]  /*02a0*/  UIADD3 UR10, UP1, UPT, UR6, 0x80, URZ ;  /* 0x00000080060a7890 */ /* 0x008fe4000ff3e0ff */
[----:B------:R-:W-:Y:S02]  /*02b0*/  UIADD3 UR6, UP0, UPT, UR6, 0x180, URZ ;  /* 0x0000018006067890 */ /* 0x000fe4000ff1e0ff */
[----:B------:R-:W-:Y:S02]  /*02c0*/  UIADD3.X UR11, UPT, UPT, URZ, UR7, URZ, UP1, !UPT ;  /* 0x00000007ff0b7290 */ /* 0x000fe40008ffe4ff */
[----:B------:R-:W-:-:S07]  /*02d0*/  UIADD3.X UR7, UPT, UPT, URZ, UR7, URZ, UP0, !UPT ;  /* 0x00000007ff077290 */ /* 0x000fce00087fe4ff */
[----:B------:R3:W-:Y:S02]  /*02e0*/  UTMACCTL.PF [UR10] ;  /* 0x000000000a0079b9 */ /* 0x0007e40008040000 */
[----:B------:R3:W-:Y:S02]  /*02f0*/  UTMACCTL.PF [UR6] ;  /* 0x00000000060079b9 */ /* 0x0007e40008040000 */
[----:B---3--:R-:W-:Y:S01]  /*0300*/  NOP ;  /* 0x0000000000007918 */ /* 0x008fe20000000000 */
.L_x_5:
[----:B------:R-:W-:Y:S05]  /*0310*/  BSYNC.RECONVERGENT B0 ;  /* 0x0000000000007941 */ /* 0x000fea0003800200 */
.L_x_4:
[----:B------:R-:W-:Y:S04]  /*0320*/  BSSY.RECONVERGENT B0, `(.L_x_6) ;  /* 0x000000a000007945 */ /* 0x000fe80003800200 */
        /* <DEDUP_REMOVED lines=9> */
.L_x_7:
[----:B------:R-:W-:Y:S05]  /*03c0*/  BSYNC.RECONVERGENT B0 ;  /* 0x0000000000007941 */ /* 0x000fea0003800200 */
.L_x_6:
[----:B------:R-:W3:Y:S01]  /*03d0*/  LDCU.64 UR6, c[0x0][0x888] ;  /* 0x00011100ff0677ac */ /* 0x000ee20008000a00 */
[----:B------:R-:W-:Y:S02]  /*03e0*/  UISETP.EQ.U32.AND UP1, UPT, UR4, URZ, UPT ;  /* 0x000000ff0400728c */ /* 0x000fe4000bf22070 */
[----:B------:R-:W-:Y:S02]  /*03f0*/  UPLOP3.LUT UP2, UPT, UPT, UPT, UPT, 0x80, 0x8 ;  /* 0x000000000008789c */ /* 0x000fe40003f4f070 */
[----:B---3--:R-:W-:-:S04]  /*0400*/  UISETP.NE.U32.AND UP0, UPT, UR6, URZ, UPT ;  /* 0x000000ff0600728c */ /* 0x008fc8000bf05070 */
[----:B------:R-:W-:-:S04]  /*0410*/  UISETP.NE.AND.EX UP0, UPT, UR7, URZ, UPT, UP0 ;  /* 0x000000ff0700728c */ /* 0x000fc8000bf05300 */
[----:B------:R-:W-:-:S04]  /*0420*/  UISETP.EQ.OR.EX UP3, UPT, UR5, URZ, !UP0, UP1 ;  /* 0x000000ff0500728c */ /* 0x000fc8000c762710 */
[----:B------:R-:W-:-:S05]  /*0430*/  UP2UR UR50, UPR, URZ, 0x8 ;  /* 0x00000008ff327883 */ /* 0x000fca0008000000 */
[----:B------:R-:W-:Y:S07]  /*0440*/  BRA.U !UP3, `(.L_x_8) ;  /* 0x000000010b207547 */ /* 0x000fee000b800000 */
[----:B------:R-:W-:Y:S01]  /*0450*/  UISETP.NE.U32.AND UP2, UPT, UR4, URZ, UPT ;  /* 0x000000ff0400728c */ /* 0x000fe2000bf45070 */
[----:B-----5:R-:W-:Y:S01]  /*0460*/  FSETP.NEU.AND P0, PT, R81, RZ, PT ;  /* 0x000000ff5100720b */ /* 0x020fe20003f0d000 */
[----:B------:R-:W-:Y:S02]  /*0470*/  USEL UR4, URZ, 0xffffffff, UP0 ;  /* 0xffffffffff047887 */ /* 0x000fe40008000000 */
[----:B------:R-:W-:-:S10]  /*0480*/  UISETP.NE.AND.EX UP2, UPT, UR5, URZ, UPT, UP2 ;  /* 0x000000ff0500728c */ /* 0x000fd4000bf45320 */
[----:B------:R-:W-:Y:S01]  /*0490*/  VOTEU.ANY UP1, P0 ;  /* 0x0000000000ff7886 */ /* 0x000fe20000020100 */
[----:B------:R-:W-:-:S04]  /*04a0*/  @!UP2 USEL UR4, URZ, 0xffffffff, UP1 ;  /* 0xffffffffff04a887 */ /* 0x000fc80008800000 */
[----:B------:R-:W-:-:S04]  /*04b0*/  ULOP3.LUT UR4, UR4, 0x1, URZ, 0xc0, !UPT ;  /* 0x0000000104047892 */ /* 0x000fc8000f8ec0ff */
[----:B------:R-:W-:-:S11]  /*04c0*/  UISETP.NE.U32.AND UP2, UPT, UR4, 0x1, UPT ;  /* 0x000000010400788c */ /* 0x000fd6000bf45070 */
.L_x_8:
[----:B-1----:R-:W1:Y:S01]  /*04d0*/  SHFL.IDX PT, R2, R173, RZ, 0x1f ;  /* 0x00001fffad027589 */ /* 0x002e6200000e0000 */
[----:B------:R-:W-:-:S04]  /*04e0*/  UISETP.NE.AND UP1, UPT, UR8, 0x2, UPT ;  /* 0x000000020800788c */ /* 0x000fc8000bf25270 */
[----:B------:R-:W-:Y:S01]  /*04f0*/  USEL UR6, URZ, 0x1, UP1 ;  /* 0x00000001ff067887 */ /* 0x000fe20008800000 */
[----:B-1----:R-:W-:-:S13]  /*0500*/  ISETP.NE.AND P0, PT, R2, RZ, PT ;  /* 0x000000ff0200720c */ /* 0x002fda0003f05270 */
[----:B------:R-:W-:Y:S05]  /*0510*/  @P0 BRA `(.L_x_9) ;  /* 0x0000000000600947 */ /* 0x000fea0003800000 */
[----:B------:R-:W1:Y:S01]  /*0520*/  S2UR UR5, SR_CgaCtaId ;  /* 0x00000000000579c3 */ /* 0x000e620000008800 */
[----:B------:R-:W-:Y:S01]  /*0530*/  UMOV UR7, 0x400 ;  /* 0x0000040000077882 */ /* 0x000fe20000000000 */
[----:B------:R-:W-:Y:S01]  /*0540*/  UMOV UR4, 0x1 ;  /* 0x0000000100047882 */ /* 0x000fe20000000000 */
[----:B------:R-:W-:Y:S01]  /*0550*/  ELECT P0, URZ, PT ;  /* 0x0000000000ff782f */ /* 0x000fe20003800000 */
[----:B------:R-:W-:-:S04]  /*0560*/  UIADD3 UR10, UPT, UPT, -UR4, 0x100000, URZ ;  /* 0x00100000040a7890 */ /* 0x000fc8000fffe1ff */
[----:B------:R-:W-:Y:S02]  /*0570*/  USHF.L.U32 UR11, UR10, 0xb, URZ ;  /* 0x0000000b0a0b7899 */ /* 0x000fe400080006ff */
[----:B------:R-:W-:Y:S02]  /*0580*/  USHF.L.U32 UR10, UR10, 0x1, URZ ;  /* 0x000000010a0a7899 */ /* 0x000fe400080006ff */
[----:B-1----:R-:W-:Y:S01]  /*0590*/  ULEA UR5, UR5, UR7, 0x18 ;  /* 0x0000000705057291 */ /* 0x002fe2000f8ec0ff */
[----:B------:R-:W1:Y:S11]  /*05a0*/  FENCE.VIEW.ASYNC.S ;  /* 0x00000000000073c6 */ /* 0x000e760000000000 */
[----:B-1----:R1:W3:Y:S01]  /*05b0*/  SYNCS.EXCH.64 URZ, [UR5], UR10 ;  /* 0x0000000a05ff75b2 */ /* 0x0022e20008000100 */
[----:B------:R1:W4:Y:S01]  /*05c0*/  SYNCS.EXCH.64 URZ, [UR5+0x38], UR10 ;  /* 0x0000380a05ff75b2 */ /* 0x0003220008000100 */
[----:B------:R1:W1:Y:S01]  /*05d0*/  SYNCS.EXCH.64 URZ, [UR5+0x8], UR10 ;  /* 0x0000080a05ff75b2 */ /* 0x0002620008000100 */
        /* <DEDUP_REMOVED lines=11> */
[----:B------:R-:W-:Y:S01]  /*0690*/  NOP ;  /* 0x0000000000007918 */ /* 0x000fe20000000000 */
.L_x_9:
[----:B------:R-:W2:Y:S01]  /*06a0*/  SHFL.IDX PT, R2, R173, RZ, 0x1f ;  /* 0x00001fffad027589 */ /* 0x000ea200000e0000 */
[----:B------:R-:W-:Y:S01]  /*06b0*/  NOP ;  /* 0x0000000000007918 */ /* 0x000fe20000000000 */
[----:B--2---:R-:W-:-:S13]  /*06c0*/  ISETP.NE.AND P0, PT, R2, 0x1, PT ;  /* 0x000000010200780c */ /* 0x004fda0003f05270 */
[----:B------:R-:W-:Y:S05]  /*06d0*/  @P0 BRA `(.L_x_10) ;  /* 0x0000000000580947 */ /* 0x000fea0003800000 */
[----:B------:R-:W2:Y:S01]  /*06e0*/  S2UR UR7, SR_CgaCtaId ;  /* 0x00000000000779c3 */ /* 0x000ea20000008800 */
[----:B------:R-:W-:Y:S01]  /*06f0*/  UMOV UR9, 0x400 ;  /* 0x0000040000097882 */ /* 0x000fe20000000000 */
[----:B-1----:R-:W-:Y:S01]  /*0700*/  UMOV UR5, 0x20 ;  /* 0x0000002000057882 */ /* 0x002fe20000000000 */
[----:B------:R-:W-:Y:S01]  /*0710*/  UMOV UR4, 0x80 ;  /* 0x0000008000047882 */ /* 0x000fe20000000000 */
[----:B------:R-:W-:-:S04]  /*0720*/  UIADD3 UR10, UPT, UPT, -UR5, 0x100000, URZ ;  /* 0x00100000050a7890 */ /* 0x000fc8000fffe1ff */
[----:B------:R-:W-:Y:S02]  /*0730*/  USHF.L.U32 UR11, UR10, 0xb, URZ ;  /* 0x0000000b0a0b7899 */ /* 0x000fe400080006ff */
[----:B------:R-:W-:Y:S02]  /*0740*/  USHF.L.U32 UR10, UR10, 0x1, URZ ;  /* 0x000000010a0a7899 */ /* 0x000fe400080006ff */
[----:B------:R-:W-:-:S04]  /*0750*/  UIADD3 UR4, UPT, UPT, -UR4, 0x100000, URZ ;  /* 0x0010000004047890 */ /* 0x000fc8000fffe1ff */
[----:B------:R-:W-:Y:S02]  /*0760*/  USHF.L.U32 UR5, UR4, 0xb, URZ ;  /* 0x0000000b04057899 */ /* 0x000fe400080006ff */
[----:B------:R-:W-:Y:S01]  /*0770*/  USHF.L.U32 UR4, UR4, 0x1, URZ ;  /* 0x0000000104047899 */ /* 0x000fe200080006ff */
[----:B------:R-:W-:Y:S01]  /*0780*/  ELECT P0, URZ, PT ;  /* 0x0000000000ff782f */ /* 0x000fe20003800000 */
[----:B--2---:R-:W-:Y:S01]  /*0790*/  ULEA UR7, UR7, UR9, 0x18 ;  /* 0x0000000907077291 */ /* 0x004fe2000f8ec0ff */
[----:B------:R-:W1:Y:S11]  /*07a0*/  FENCE.VIEW.ASYNC.S ;  /* 0x00000000000073c6 */ /* 0x000e760000000000 */
[----:B-1----:R2:W1:Y:S01]  /*07b0*/  SYNCS.EXCH.64 URZ, [UR7+0x70], UR10 ;  /* 0x0000700a07ff75b2 */ /* 0x0024620008000100 */
[----:B------:R2:W1:Y:S01]  /*07c0*/  SYNCS.EXCH.64 URZ, [UR7+0x90], UR4 ;  /* 0x0000900407ff75b2 */ /* 0x0004620008000100 */
[----:B------:R2:W1:Y:S01]  /*07d0*/  SYNCS.EXCH.64 URZ, [UR7+0x78], UR10 ;  /* 0x0000780a07ff75b2 */ /* 0x0004620008000100 */
[----:B------:R2:W1:Y:S01]  /*07e0*/  SYNCS.EXCH.64 URZ, [UR7+0x98], UR4 ;  /* 0x0000980407ff75b2 */ /* 0x0004620008000100 */
[----:B------:R2:W1:Y:S01]  /*07f0*/  SYNCS.EXCH.64 URZ, [UR7+0x80], UR10 ;  /* 0x0000800a07ff75b2 */ /* 0x0004620008000100 */
[----:B------:R2:W1:Y:S01]  /*0800*/  SYNCS.EXCH.64 URZ, [UR7+0xa0], UR4 ;  /* 0x0000a00407ff75b2 */ /* 0x0004620008000100 */
[----:B------:R2:W1:Y:S01]  /*0810*/  SYNCS.EXCH.64 URZ, [UR7+0x88], UR10 ;  /* 0x0000880a07ff75b2 */ /* 0x0004620008000100 */
[----:B------:R2:W1:Y:S02]  /*0820*/  SYNCS.EXCH.64 URZ, [UR7+0xa8], UR4 ;  /* 0x0000a80407ff75b2 */ /* 0x0004640008000100 */
[----:B--2---:R-:W-:Y:S01]  /*0830*/  NOP ;  /* 0x0000000000007918 */ /* 0x004fe20000000000 */
.L_x_10:
[----:B------:R-:W2:Y:S01]  /*0840*/  SHFL.IDX PT, R2, R173, RZ, 0x1f ;  /* 0x00001fffad027589 */ /* 0x000ea200000e0000 */
[----:B------:R-:W-:Y:S01]  /*0850*/  NOP ;  /* 0x0000000000007918 */ /* 0x000fe20000000000 */
[----:B--2---:R-:W-:-:S13]  /*0860*/  ISETP.NE.AND P0, PT, R2, 0x3, PT ;  /* 0x000000030200780c */ /* 0x004fda0003f05270 */
[----:B------:R-:W-:Y:S05]  /*0870*/  @P0 BRA `(.L_x_11) ;  /* 0x0000000000300947 */ /* 0x000fea0003800000 */
[----:B-1----:R-:W1:Y:S01]  /*0880*/  S2UR UR5, SR_CgaCtaId ;  /* 0x00000000000579c3 */ /* 0x002e620000008800 */
        /* <DEDUP_REMOVED lines=8> */
[----:B-1----:R2:W1:Y:S01]  /*0910*/  SYNCS.EXCH.64 URZ, [UR5+0xb0], UR10 ;  /* 0x0000b00a05ff75b2 */ /* 0x0024620008000100 */
[----:B------:R2:W1:Y:S02]  /*0920*/  SYNCS.EXCH.64 URZ, [UR5+0xb8], UR10 ;  /* 0x0000b80a05ff75b2 */ /* 0x0004640008000100 */
[----:B--2---:R-:W-:Y:S01]  /*0930*/  NOP ;  /* 0x0000000000007918 */ /* 0x004fe20000000000 */
.L_x_11:
[----:B------:R-:W2:Y:S01]  /*0940*/  SHFL.IDX PT, R2, R173, RZ, 0x1f ;  /* 0x00001fffad027589 */ /* 0x000ea200000e0000 */
[----:B------:R-:W-:Y:S01]  /*0950*/  NOP ;  /* 0x0000000000007918 */ /* 0x000fe20000000000 */
[----:B--2---:R-:W-:-:S13]  /*0960*/  ISETP.NE.AND P0, PT, R2, 0x4, PT ;  /* 0x000000040200780c */ /* 0x004fda0003f05270 */
[----:B------:R-:W-:Y:S05]  /*0970*/  @P0 BRA `(.L_x_12) ;  /* 0x00000000004c0947 */ /* 0x000fea0003800000 */
[----:B-1----:R-:W1:Y:S01]  /*0980*/  S2UR UR5, SR_CgaCtaId ;  /* 0x00000000000579c3 */ /* 0x002e620000008800 */
[----:B------:R-:W-:Y:S01]  /*0990*/  UMOV UR9, 0x100 ;  /* 0x0000010000097882 */ /* 0x000fe20000000000 */
[----:B------:R-:W-:Y:S01]  /*09a0*/  UMOV UR7, 0x400 ;  /* 0x0000040000077882 */ /* 0x000fe20000000000 */
[----:B------:R-:W-:Y:S01]  /*09b0*/  USEL UR9, UR9, 0xe0, UP2 ;  /* 0x000000e009097887 */ /* 0x000fe20009000000 */
[----:B------:R-:W-:Y:S01]  /*09c0*/  UMOV UR4, 0x1 ;  /* 0x0000000100047882 */ /* 0x000fe20000000000 */
[----:B------:R-:W-:Y:S01]  /*09d0*/  ELECT P0, URZ, PT ;  /* 0x0000000000ff782f */ /* 0x000fe20003800000 */
[----:B------:R-:W-:-:S04]  /*09e0*/  UIADD3 UR10, UPT, UPT, -UR4, 0x100000, URZ ;  /* 0x00100000040a7890 */ /* 0x000fc8000fffe1ff */
[----:B------:R-:W-:Y:S02]  /*09f0*/  USHF.L.U32 UR11, UR10, 0xb, URZ ;  /* 0x0000000b0a0b7899 */ /* 0x000fe400080006ff */
[----:B------:R-:W-:Y:S02]  /*0a00*/  USHF.L.U32 UR10, UR10, 0x1, URZ ;  /* 0x000000010a0a7899 */ /* 0x000fe400080006ff */
[----:B------:R-:W-:-:S04]  /*0a10*/  UIADD3 UR12, UPT, UPT, -UR9, 0x100000, URZ ;  /* 0x00100000090c7890 */ /* 0x000fc8000fffe1ff */
[----:B------:R-:W-:Y:S02]  /*0a20*/  USHF.L.U32 UR13, UR12, 0xb, URZ ;  /* 0x0000000b0c0d7899 */ /* 0x000fe400080006ff */
[----:B------:R-:W-:Y:S02]  /*0a30*/  USHF.L.U32 UR12, UR12, 0x1, URZ ;  /* 0x000000010c0c7899 */ /* 0x000fe400080006ff */
[----:B-1----:R-:W-:Y:S01]  /*0a40*/  ULEA UR5, UR5, UR7, 0x18 ;  /* 0x0000000705057291 */ /* 0x002fe2000f8ec0ff */
[----:B------:R-:W1:Y:S11]  /*0a50*/  FENCE.VIEW.ASYNC.S ;  /* 0x00000000000073c6 */ /* 0x000e760000000000 */
[----:B-1----:R2:W1:Y:S01]  /*0a60*/  SYNCS.EXCH.64 URZ, [UR5+0xc0], UR10 ;  /* 0x0000c00a05ff75b2 */ /* 0x0024620008000100 */
[----:B------:R2:W1:Y:S01]  /*0a70*/  SYNCS.EXCH.64 URZ, [UR5+0xd0], UR12 ;  /* 0x0000d00c05ff75b2 */ /* 0x0004620008000100 */
[----:B------:R2:W1:Y:S01]  /*0a80*/  SYNCS.EXCH.64 URZ, [UR5+0xc8], UR10 ;  /* 0x0000c80a05ff75b2 */ /* 0x0004620008000100 */
[----:B------:R2:W1:Y:S02]  /*0a90*/  SYNCS.EXCH.64 URZ, [UR5+0xd8], UR12 ;  /* 0x0000d80c05ff75b2 */ /* 0x0004640008000100 */
[----:B--2---:R-:W-:Y:S01]  /*0aa0*/  NOP ;  /* 0x0000000000007918 */ /* 0x004fe20000000000 */
.L_x_12:
        /* <DEDUP_REMOVED lines=20> */
[----:B------:R2:W1:Y:S02]  /*0bf0*/  SYNCS.EXCH.64 URZ, [UR7+0xf8], UR4 ;  /* 0x0000f80407ff75b2 */ /* 0x0004640008000100 */
[----:B--2---:R-:W-:Y:S01]  /*0c00*/  NOP ;  /* 0x0000000000007918 */ /* 0x004fe20000000000 */
.L_x_13:
        /* <DEDUP_REMOVED lines=18> */
.L_x_14:
[----:B-1----:R-:W1:Y:S01]  /*0d30*/  S2UR UR5, SR_CTAID.X ;  /* 0x00000000000579c3 */ /* 0x002e620000002500 */
[----:B------:R-:W-:-:S05]  /*0d40*/  CS2R.32 R170, SR_CgaSize ;  /* 0x0000000000aa7805 */ /* 0x000fca0000008a00 */
[----:B------:R-:W-:-:S05]  /*0d50*/  IMAD R170, R170, -0xa0, RZ ;  /* 0xffffff60aaaa7824 */ /* 0x000fca00078e02ff */
[----:B------:R-:W-:-:S14]  /*0d60*/  R2UR UR9, R170 ;  /* 0x00000000aa0972ca */ /* 0x000fdc00000e0000 */
[----:B------:R-:W2:Y:S01]  /*0d70*/  LDCU UR9, c[0x0][UR9+0x2b0] ;  /* 0x00005600090977ac */ /* 0x000ea20008000800 */
[----:B------:R-:W-:Y:S01]  /*0d80*/  NOP ;  /* 0x0000000000007918 */ /* 0x000fe20000000000 */
[----:B------:R-:W-:-:S05]  /*0d90*/  CS2R.32 R170, SR_CgaSize ;  /* 0x0000000000aa7805 */ /* 0x000fca0000008a00 */
[----:B------:R-:W-:-:S05]  /*0da0*/  IMAD R170, R170, -0xa0, RZ ;  /* 0xffffff60aaaa7824 */ /* 0x000fca00078e02ff */
[----:B------:R-:W-:-:S14]  /*0db0*/  R2UR UR7, R170 ;  /* 0x00000000aa0772ca */ /* 0x000fdc00000e0000 */
[----:B------:R-:W3:Y:S01]  /*0dc0*/  LDCU UR7, c[0x0][UR7+0x2b4] ;  /* 0x00005680070777ac */ /* 0x000ee20008000800 */
[----:B------:R-:W4:Y:S08]  /*0dd0*/  S2UR UR4, SR_CTAID.Y ;  /* 0x00000000000479c3 */ /* 0x000f300000002600 */
[----:B------:R-:W3:Y:S01]  /*0de0*/  LDC R9, c[0x0][0xb24] ;  /* 0x0002c900ff097b82 */ /* 0x000ee20000000800 */
[----:B-1----:R-:W-:-:S02]  /*0df0*/  I2FP.F32.U32 R5, UR5 ;  /* 0x0000000500057c45 */ /* 0x002fc40008201000 */
[----:B------:R-:W-:-:S05]  /*0e00*/  CS2R.32 R3, SR_CgaSize ;  /* 0x0000000000037805 */ /* 0x000fca0000008a00 */
[----:B------:R-:W-:-:S06]  /*0e10*/  IMAD R3, R3, -0xa0, RZ ;  /* 0xffffff6003037824 */ /* 0x000fcc00078e02ff */
[----:B------:R-:W1:Y:S01]  /*0e20*/  LDC R3, c[0x0][R3+0x2a0] ;  /* 0x0000a80003037b82 */ /* 0x000e620000000800 */
[----:B------:R-:W-:Y:S01]  /*0e30*/  MOV R21, UR5 ;  /* 0x0000000500157c02 */ /* 0x000fe20008000f00 */
[----:B--2---:R-:W-:Y:S01]  /*0e40*/  FMUL R5, R5, UR9 ;  /* 0x0000000905057c20 */ /* 0x004fe20008400000 */
[----:B----4-:R-:W-:Y:S02]  /*0e50*/  I2FP.F32.U32 R4, UR4 ;  /* 0x0000000400047c45 */ /* 0x010fe40008201000 */
[----:B------:R-:W-:-:S05]  /*0e60*/  CS2R.32 R2, SR_CgaSize ;  /* 0x0000000000027805 */ /* 0x000fca0000008a00 */
[----:B------:R-:W-:-:S06]  /*0e70*/  IMAD R2, R2, -0xa0, RZ ;  /* 0xffffff6002027824 */ /* 0x000fcc00078e02ff */
[----:B------:R-:W2:Y:S01]  /*0e80*/  LDC R2, c[0x0][R2+0x2a4] ;  /* 0x0000a90002027b82 */ /* 0x000ea20000000800 */
[----:B------:R-:W4:Y:S01]  /*0e90*/  F2I.U32.TRUNC.NTZ R170, R5 ;  /* 0x0000000500aa7305 */ /* 0x000f22000020f000 */
[----:B------:R-:W-:Y:S01]  /*0ea0*/  MOV R20, UR4 ;  /* 0x0000000400147c02 */ /* 0x000fe20008000f00 */
[----:B---3--:R-:W-:-:S05]  /*0eb0*/  FMUL R4, R4, UR7 ;  /* 0x0000000704047c20 */ /* 0x008fca0008400000 */
[----:B------:R-:W-:Y:S01]  /*0ec0*/  BAR.SYNC.DEFER_BLOCKING 0x0 ;  /* 0x0000000000007b1d */ /* 0x000fe20000010000 */
[----:B------:R-:W-:-:S05]  /*0ed0*/  ISETP.GE.AND P0, PT, R9, 0x1, PT ;  /* 0x000000010900780c */ /* 0x000fca0003f06270 */
[----:B------:R-:W3:Y:S02]  /*0ee0*/  F2I.U32.TRUNC.NTZ R147, R4 ;  /* 0x0000000400937305 */ /* 0x000ee4000020f000 */
[----:B------:R-:W2:Y:S01]  /*0ef0*/  S2UR UR36, SR_CTAID.Z ;  /* 0x00000000002479c3 */ /* 0x000ea20000002700 */
[----:B----4-:R-:W-:-:S05]  /*0f00*/  IADD3 R170, PT, PT, -R170, RZ, RZ ;  /* 0x000000ffaaaa7210 */ /* 0x010fca0007ffe1ff */
[----:B-1----:R-:W-:Y:S01]  /*0f10*/  IMAD R170, R3, R170, UR5 ;  /* 0x0000000503aa7e24 */ /* 0x002fe2000f8e02aa */
[----:B---3--:R-:W-:-:S05]  /*0f20*/  IADD3 R147, PT, PT, -R147, RZ, RZ ;  /* 0x000000ff93937210 */ /* 0x008fca0007ffe1ff */
[----:B--2---:R-:W-:Y:S01]  /*0f30*/  IMAD R147, R2, R147, UR4 ;  /* 0x0000000402937e24 */ /* 0x004fe2000f8e0293 */
[----:B------:R-:W-:Y:S06]  /*0f40*/  @!P0 BRA `(.L_x_15) ;  /* 0x0000000000b88947 */ /* 0x000fec0003800000 */
[----:B------:R-:W1:Y:S01]  /*0f50*/  LDC.64 R4, c[0x0][0xb18] ;  /* 0x0002c600ff047b82 */ /* 0x000e620000000a00 */
[----:B------:R-:W-:-:S07]  /*0f60*/  ISETP.NE.AND P0, PT, R9, 0x1, PT ;  /* 0x000000010900780c */ /* 0x000fce0003f05270 */
[----:B------:R-:W2:Y:S08]  /*0f70*/  LDC R10, c[0x0][0xb0c] ;  /* 0x0002c300ff0a7b82 */ /* 0x000eb00000000800 */
[----:B------:R-:W3:Y:S08]  /*0f80*/  LDC R11, c[0x0][0x370] ;  /* 0x0000dc00ff0b7b82 */ /* 0x000ef00000000800 */
[----:B------:R-:W4:Y:S01]  /*0f90*/  LDC R12, c[0x0][0x374] ;  /* 0x0000dd00ff0c7b82 */ /* 0x000f220000000800 */
[----:B-1----:R-:W-:-:S07]  /*0fa0*/  ISETP.NE.AND P1, PT, R4, 0x1, PT ;  /* 0x000000010400780c */ /* 0x002fce0003f25270 */
[----:B------:R-:W3:Y:S01]  /*0fb0*/  LDC.64 R6, c[0x0][0xb10] ;  /* 0x0002c400ff067b82 */ /* 0x000ee20000000a00 */
[----:B--2---:R-:W-:-:S07]  /*0fc0*/  ISETP.NE.AND P2, PT, R10, 0x1, PT ;  /* 0x000000010a00780c */ /* 0x004fce0003f45270 */
[----:B------:R-:W1:Y:S08]  /*0fd0*/  LDC R8, c[0x0][0xb20] ;  /* 0x0002c800ff087b82 */ /* 0x000e700000000800 */
[----:B------:R-:W2:Y:S01]  /*0fe0*/  LDC.64 R2, c[0x0][0xb28] ;  /* 0x0002ca00ff027b82 */ /* 0x000ea20000000a00 */
[----:B----4-:R-:W-:-:S04]  /*0ff0*/  IMAD.HI.U32 R13, R12, R5, RZ ;  /* 0x000000050c0d7227 */ /* 0x010fc800078e00ff */
[----:B------:R-:W-:-:S04]  /*1000*/  IMAD.HI.U32 R5, R20, R5, RZ ;  /* 0x0000000514057227 */ /* 0x000fc800078e00ff */
[----:B---3--:R-:W-:-:S04]  /*1010*/  IMAD.HI.U32 R14, R11, R6, RZ ;  /* 0x000000060b0e7227 */ /* 0x008fc800078e00ff */
[C---:B------:R-:W-:Y:S01]  /*1020*/  IMAD.HI.U32 R16, R21.reuse, R6, RZ ;  /* 0x0000000615107227 */ /* 0x040fe200078e00ff */
[-C--:B------:R-:W-:Y:S02]  /*1030*/  @P2 SHF.R.U32.HI R11, RZ, R7.reuse, R14 ;  /* 0x00000007ff0b2219 */ /* 0x080fe4000001160e */
[-C--:B-1----:R-:W-:Y:S02]  /*1040*/  @P1 SHF.R.U32.HI R12, RZ, R8.reuse, R13 ;  /* 0x00000008ff0c1219 */ /* 0x082fe4000001160d */
[----:B------:R-:W-:Y:S02]  /*1050*/  SHF.R.U32.HI R5, RZ, R8, R5 ;  /* 0x00000008ff057219 */ /* 0x000fe40000011605 */
[----:B------:R-:W-:Y:S02]  /*1060*/  SHF.R.U32.HI R16, RZ, R7, R16 ;  /* 0x00000007ff107219 */ /* 0x000fe40000011610 */
[----:B------:R-:W-:Y:S01]  /*1070*/  SEL R5, R20, R5, !P1 ;  /* 0x0000000514057207 */ /* 0x000fe20004800000 */
[----:B--2---:R-:W-:Y:S01]  /*1080*/  IMAD.HI.U32 R14, R12, R2, RZ ;  /* 0x000000020c0e7227 */ /* 0x004fe200078e00ff */
[----:B------:R-:W-:-:S02]  /*1090*/  SEL R7, R21, R16, !P2 ;  /* 0x0000001015077207 */ /* 0x000fc40005000000 */
[----:B------:R-:W-:Y:S01]  /*10a0*/  IADD3 R13, PT, PT, -R5, RZ, RZ ;  /* 0x000000ff050d7210 */ /* 0x000fe20007ffe1ff */
[----:B------:R-:W-:Y:S01]  /*10b0*/  IMAD.HI.U32 R6, R11, R2, RZ ;  /* 0x000000020b067227 */ /* 0x000fe200078e00ff */
[----:B------:R-:W-:-:S03]  /*10c0*/  @P0 SHF.R.U32.HI R12, RZ, R3, R14 ;  /* 0x00000003ff0c0219 */ /* 0x000fc6000001160e */
[----:B------:R-:W-:Y:S01]  /*10d0*/  IMAD R13, R4, R13, R20 ;  /* 0x0000000d040d7224 */ /* 0x000fe200078e0214 */
[----:B------:R-:W-:Y:S01]  /*10e0*/  @P0 SHF.R.U32.HI R11, RZ, R3, R6 ;  /* 0x00000003ff0b0219 */ /* 0x000fe20000011606 */
[----:B------:R-:W-:-:S04]  /*10f0*/  IMAD R12, R12, R9, RZ ;  /* 0x000000090c0c7224 */ /* 0x000fc800078e02ff */
[----:B------:R-:W-:Y:S01]  /*1100*/  IMAD R6, R11, R9, RZ ;  /* 0x000000090b067224 */ /* 0x000fe200078e02ff */
[----:B------:R-:W-:-:S04]  /*1110*/  ISETP.GE.AND P1, PT, R5, R12, PT ;  /* 0x0000000c0500720c */ /* 0x000fc80003f26270 */
[----:B------:R-:W-:Y:S01]  /*1120*/  ISETP.GE.OR P1, PT, R7, R6, P1 ;  /* 0x000000060700720c */ /* 0x000fe20000f26670 */
[----:B------:R-:W-:-:S05]  /*1130*/  IMAD.HI.U32 R6, R5, R2, RZ ;  /* 0x0000000205067227 */ /* 0x000fca00078e00ff */
[----:B------:R-:W-:-:S04]  /*1140*/  SHF.R.U32.HI R6, RZ, R3, R6 ;  /* 0x00000003ff067219 */ /* 0x000fc80000011606 */
[----:B------:R-:W-:-:S03]  /*1150*/  SEL R6, R5, R6, !P0 ;  /* 0x0000000605067207 */ /* 0x000fc60004000000 */
[----:B------:R-:W-:Y:S01]  /*1160*/  @!P1 IMAD.HI.U32 R8, R7, R2, RZ ;  /* 0x0000000207089227 */ /* 0x000fe200078e00ff */
[----:B------:R-:W-:-:S04]  /*1170*/  IADD3 R2, PT, PT, -R6, RZ, RZ ;  /* 0x000000ff06027210 */ /* 0x000fc80007ffe1ff */
[----:B------:R-:W-:Y:S01]  /*1180*/  @!P1 SHF.R.U32.HI R8, RZ, R3, R8 ;  /* 0x00000003ff089219 */ /* 0x000fe20000011608 */
[----:B------:R-:W-:-:S03]  /*1190*/  IMAD R2, R9, R2, R5 ;  /* 0x0000000209027224 */ /* 0x000fc600078e0205 */
[----:B------:R-:W-:-:S05]  /*11a0*/  @!P1 SEL R3, R7, R8, !P0 ;  /* 0x0000000807039207 */ /* 0x000fca0004000000 */
[--C-:B------:R-:W-:Y:S02]  /*11b0*/  @!P1 IMAD.IADD R6, R6, 0x1, -R3.reuse ;  /* 0x0000000106069824 */ /* 0x100fe400078e0a03 */
[----:B------:R-:W-:Y:S01]  /*11c0*/  @!P1 IMAD R3, R2, R11, R3 ;  /* 0x0000000b02039224 */ /* 0x000fe200078e0203 */
[----:B------:R-:W-:Y:S01]  /*11d0*/  IADD3 R2, PT, PT, -R7, RZ, RZ ;  /* 0x000000ff07027210 */ /* 0x000fe20007ffe1ff */
[----:B------:R-:W-:Y:S02]  /*11e0*/  @!P1 IMAD R5, R6, R9, R7 ;  /* 0x0000000906059224 */ /* 0x000fe400078e0207 */
[----:B------:R-:W-:Y:S02]  /*11f0*/  @!P1 IMAD.MOV.U32 R7, RZ, RZ, R3 ;  /* 0x000000ffff079224 */ /* 0x000fe400078e0003 */
[----:B------:R-:W-:Y:S02]  /*1200*/  IMAD R2, R10, R2, R21 ;  /* 0x000000020a027224 */ /* 0x000fe400078e0215 */
[----:B------:R-:W-:-:S02]  /*1210*/  IMAD R20, R5, R4, R13 ;  /* 0x0000000405147224 */ /* 0x000fc400078e020d */
[----:B------:R-:W-:Y:S02]  /*1220*/  IMAD R21, R7, R10, R2 ;  /* 0x0000000a07157224 */ /* 0x000fe400078e0202 */
.L_x_15:
[----:B------:R-:W1:Y:S01]  /*1230*/  LDCU UR4, c[0x0][0xb30] ;  /* 0x00016600ff0477ac */ /* 0x000e620008000800 */
[----:B------:R-:W2:Y:S08]  /*1240*/  S2UR UR37, SR_CgaCtaId ;  /* 0x00000000002579c3 */ /* 0x000eb00000008800 */
[----:B------:R-:W3:Y:S01]  /*1250*/  LDC R72, c[0x0][0xb24] ;  /* 0x0002c900ff487b82 */ /* 0x000ee20000000800 */
[----:B-1----:R-:W-:-:S09]  /*1260*/  UISETP.NE.AND UP1, UPT, UR4, 0x1, UPT ;  /* 0x000000010400788c */ /* 0x002fd2000bf25270 */
[----:B--2---:R-:W-:Y:S05]  /*1270*/  BRA.U UP1, `(.L_x_16) ;  /* 0x0000000101407547 */ /* 0x004fea000b800000 */
[----:B------:R-:W1:Y:S08]  /*1280*/  LDC.64 R4, c[0x0][0xb10] ;  /* 0x0002c400ff047b82 */ /* 0x000e700000000a00 */
[----:B------:R-:W2:Y:S08]  /*1290*/  LDC.64 R2, c[0x0][0xb18] ;  /* 0x0002c600ff027b82 */ /* 0x000eb00000000a00 */
[----:B------:R-:W4:Y:S08]  /*12a0*/  LDC R6, c[0x0][0xb20] ;  /* 0x0002c800ff067b82 */ /* 0x000f300000000800 */
[----:B------:R-:W3:Y:S01]  /*12b0*/  LDC R8, c[0x0][0xb0c] ;  /* 0x0002c300ff087b82 */ /* 0x000ee20000000800 */
[----:B-1----:R-:W-:-:S05]  /*12c0*/  IMAD.HI.U32 R4, R21, R4, RZ ;  /* 0x0000000415047227 */ /* 0x002fca00078e00ff */
[----:B------:R-:W-:Y:S01]  /*12d0*/  SHF.R.U32.HI R4, RZ, R5, R4 ;  /* 0x00000005ff047219 */ /* 0x000fe20000011604 */
[----:B--2---:R-:W-:Y:S01]  /*12e0*/  IMAD.HI.U32 R3, R20, R3, RZ ;  /* 0x0000000314037227 */ /* 0x004fe200078e00ff */
[----:B------:R-:W-:-:S04]  /*12f0*/  ISETP.NE.AND P0, PT, R2, 0x1, PT ;  /* 0x000000010200780c */ /* 0x000fc80003f05270 */
[----:B----4-:R-:W-:-:S04]  /*1300*/  SHF.R.U32.HI R3, RZ, R6, R3 ;  /* 0x00000006ff037219 */ /* 0x010fc80000011603 */
[----:B------:R-:W-:Y:S02]  /*1310*/  SEL R3, R20, R3, !P0 ;  /* 0x0000000314037207 */ /* 0x000fe40004000000 */
[----:B---3--:R-:W-:-:S04]  /*1320*/  ISETP.NE.AND P1, PT, R8, 0x1, PT ;  /* 0x000000010800780c */ /* 0x008fc80003f25270 */
[----:B------:R-:W-:-:S05]  /*1330*/  SEL R4, R21, R4, !P1 ;  /* 0x0000000415047207 */ /* 0x000fca0004800000 */
[----:B------:R-:W-:Y:S02]  /*1340*/  IMAD.IADD R5, R3, 0x1, -R4 ;  /* 0x0000000103057824 */ /* 0x000fe400078e0a04 */
[----:B------:R-:W-:Y:S02]  /*1350*/  IMAD.IADD R3, R4, 0x1, -R3 ;  /* 0x0000000104037824 */ /* 0x000fe400078e0a03 */
[----:B------:R-:W-:Y:S02]  /*1360*/  IMAD R21, R5, R8, R21 ;  /* 0x0000000805157224 */ /* 0x000fe400078e0215 */
[----:B------:R-:W-:-:S07]  /*1370*/  IMAD R20, R3, R2, R20 ;  /* 0x0000000203147224 */ /* 0x000fce00078e0214 */
.L_x_16:
[----:B------:R-:W-:Y:S01]  /*1380*/  BAR.SYNC.DEFER_BLOCKING 0x0 ;  /* 0x0000000000007b1d */ /* 0x000fe20000010000 */
[----:B------:R-:W-:Y:S01]  /*1390*/  UISETP.NE.AND UP1, UPT, UR8, 0x2, UPT ;  /* 0x000000020800788c */ /* 0x000fe2000bf25270 */
[----:B------:R-:W-:Y:S02]  /*13a0*/  ISETP.NE.OR P5, PT, R0, 0x2, !P5 ;  /* 0x000000020000780c */ /* 0x000fe40006fa5670 */
[----:B------:R-:W-:-:S06]  /*13b0*/  LOP3.LUT R2, R185, 0x1f, RZ, 0xc0, !PT ;  /* 0x0000001fb9027812 */ /* 0x000fcc00078ec0ff */
[----:B------:R-:W-:Y:S05]  /*13c0*/  BRA.U UP1, `(.L_x_17) ;  /* 0x0000001101f87547 */ /* 0x000fea000b800000 */
[----:B------:R-:W1:Y:S01]  /*13d0*/  LDCU UR13, c[0x0][0x38c] ;  /* 0x00007180ff0d77ac */ /* 0x000e620008000800 */
[----:B------:R-:W2:Y:S01]  /*13e0*/  LDC R9, c[0x0][0x370] ;  /* 0x0000dc00ff097b82 */ /* 0x000ea20000000800 */
[----:B------:R-:W-:Y:S01]  /*13f0*/  PLOP3.LUT P1, PT, PT, PT, UP2, 0x80, 0x8 ;  /* 0x000000000008781c */ /* 0x000fe20003f2f028 */
[----:B------:R-:W-:Y:S01]  /*1400*/  IMAD.MOV.U32 R15, RZ, RZ, 0x1 ;  /* 0x00000001ff0f7424 */ /* 0x000fe200078e00ff */
[----:B------:R-:W-:Y:S01]  /*1410*/  ISETP.EQ.OR P4, PT, R2, RZ, P5 ;  /* 0x000000ff0200720c */ /* 0x000fe20002f82670 */
[----:B------:R-:W-:Y:S01]  /*1420*/  IMAD.MOV.U32 R14, RZ, RZ, RZ ;  /* 0x000000ffff0e7224 */ /* 0x000fe200078e00ff */
[----:B------:R-:W-:Y:S02]  /*1430*/  PLOP3.LUT P1, PT, P1, PT, PT, 0x8, 0x80 ;  /* 0x000000000080781c */ /* 0x000fe40000f2e170 */
[----:B------:R-:W-:Y:S01]  /*1440*/  CS2R R12, SRZ ;  /* 0x00000000000c7805 */ /* 0x000fe2000001ff00 */
[----:B------:R-:W-:Y:S01]  /*1450*/  IMAD.MOV.U32 R10, RZ, RZ, 0x1 ;  /* 0x00000001ff0a7424 */ /* 0x000fe200078e00ff */
[----:B------:R-:W4:Y:S01]  /*1460*/  LDC R0, c[0x0][0x374] ;  /* 0x0000dd00ff007b82 */ /* 0x000f220000000800 */
[----:B------:R-:W2:Y:S01]  /*1470*/  LDCU.64 UR22, c[0x0][0x348] ;  /* 0x00006900ff1677ac */ /* 0x000ea20008000a00 */
[----:B------:R-:W-:Y:S01]  /*1480*/  UMOV UR6, URZ ;  /* 0x000000ff00067c82 */ /* 0x000fe20008000000 */
[----:B-1----:R-:W-:-:S04]  /*1490*/  UIADD3 UR5, UPT, UPT, UR13, 0x3f, URZ ;  /* 0x0000003f0d057890 */ /* 0x002fc8000fffe0ff */
[----:B------:R-:W-:-:S04]  /*14a0*/  USHF.R.S32.HI UR4, URZ, 0x1f, UR5 ;  /* 0x0000001fff047899 */ /* 0x000fc80008011405 */
[----:B------:R-:W-:-:S04]  /*14b0*/  ULEA.HI UR4, UR4, UR5, URZ, 0x6 ;  /* 0x0000000504047291 */ /* 0x000fc8000f8f30ff */
[----:B------:R-:W-:Y:S02]  /*14c0*/  USHF.R.S32.HI UR15, URZ, 0x6, UR4 ;  /* 0x00000006ff0f7899 */ /* 0x000fe40008011404 */
[----:B------:R-:W-:Y:S02]  /*14d0*/  UIADD3 UR4, UPT, UPT, UR13, -0x1, URZ ;  /* 0xffffffff0d047890 */ /* 0x000fe4000fffe0ff */
[----:B------:R-:W-:Y:S02]  /*14e0*/  UISETP.LT.U32.AND UP0, UPT, UR15, 0x7, UPT ;  /* 0x000000070f00788c */ /* 0x000fe4000bf01070 */
[----:B------:R-:W-:Y:S02]  /*14f0*/  UISETP.GE.U32.AND UP1, UPT, UR4, -0x7f, UPT ;  /* 0xffffff810400788c */ /* 0x000fe4000bf26070 */
[----:B------:R-:W-:Y:S02]  /*1500*/  USEL UR14, UR15, 0x7, UP0 ;  /* 0x000000070f0e7887 */ /* 0x000fe40008000000 */
[----:B------:R-:W-:-:S02]  /*1510*/  UIADD3 UR13, UPT, UPT, UR13, 0x7e, URZ ;  /* 0x0000007e0d0d7890 */ /* 0x000fc4000fffe0ff */
[----:B------:R-:W-:Y:S02]  /*1520*/  UIADD3 UR5, UPT, UPT, UR14, -0x1, URZ ;  /* 0xffffffff0e057890 */ /* 0x000fe4000fffe0ff */
[----:B------:R-:W-:-:S03]  /*1530*/  UIADD3 UR7, UPT, UPT, UR15, -UR14, URZ ;  /* 0x8000000e0f077290 */ /* 0x000fc6000fffe0ff */
[----:B------:R-:W-:-:S04]  /*1540*/  @UP1 UIADD3 UR5, UPT, UPT, UR14, URZ, URZ ;  /* 0x000000ff0e051290 */ /* 0x000fc8000fffe0ff */
[----:B--2---:R-:W-:-:S12]  /*1550*/  UIADD3 UR5, UPT, UPT, UR5, 0x1, URZ ;  /* 0x0000000105057890 */ /* 0x004fd8000fffe0ff */
.L_x_35:
[----:B------:R-:W-:Y:S01]  /*1560*/  UISETP.NE.AND UP0, UPT, UR37, URZ, UPT ;  /* 0x000000ff2500728c */ /* 0x000fe2000bf05270 */
[----:B------:R-:W1:Y:S08]  /*1570*/  S2UR UR37, SR_CgaCtaId ;  /* 0x00000000002579c3 */ /* 0x000e700000008800 */
[----:B------:R-:W-:Y:S05]  /*1580*/  BRA.U UP0, `(.L_x_18) ;  /* 0x0000000100347547 */ /* 0x000fea000b800000 */
[----:B------:R-:W2:Y:S01]  /*1590*/  S2R R2, SR_CgaCtaId ;  /* 0x0000000000027919 */ /* 0x000ea20000008800 */
[----:B------:R-:W-:-:S04]  /*15a0*/  MOV R3, 0x400 ;  /* 0x0000040000037802 */ /* 0x000fc80000000f00 */
[----:B--2---:R-:W-:Y:S02]  /*15b0*/  LEA R3, R2, R3, 0x18 ;  /* 0x0000000302037211 */ /* 0x004fe400078ec0ff */
[----:B------:R-:W-:-:S03]  /*15c0*/  SHF.L.U32 R2, R10, 0x1f, RZ ;  /* 0x0000001f0a027819 */ /* 0x000fc600000006ff */
[----:B------:R-:W-:-:S04]  /*15d0*/  IMAD R3, R12, 0x8, R3 ;  /* 0x000000080c037824 */ /* 0x000fc800078e0203 */
[----:B------:R-:W2:Y:S02]  /*15e0*/  SYNCS.PHASECHK.TRANS64.TRYWAIT P0, [R3+URZ+0x110], R2 ;  /* 0x00011002030075a7 */ /* 0x000ea400080011ff */
[----:B--2---:R-:W-:Y:S05]  /*15f0*/  @!P0 BRA `(.L_x_19) ;  /* 0x0000009800ec8947 */ /* 0x004fea0003800000 */
.L_x_129:
[----:B------:R-:W-:Y:S01]  /*1600*/  VIADD R12, R12, 0x1 ;  /* 0x000000010c0c7836 */ /* 0x000fe20000000000 */
[----:B------:R2:W-:Y:S04]  /*1610*/  SYNCS.ARRIVE.TRANS64.A1T0 RZ, [R3+URZ+0x100], RZ ;  /* 0x000100ff03ff79a7 */ /* 0x0005e800081000ff */
[----:B------:R-:W-:-:S04]  /*1620*/  ISETP.NE.AND P0, PT, R12, 0x2, PT ;  /* 0x000000020c00780c */ /* 0x000fc80003f05270 */
[----:B------:R-:W-:Y:S02]  /*1630*/  SEL R12, R12, RZ, P0 ;  /* 0x000000ff0c0c7207 */ /* 0x000fe40000000000 */
[----:B--2---:R-:W-:-:S04]  /*1640*/  SEL R3, RZ, 0x1, P0 ;  /* 0x00000001ff037807 */ /* 0x004fc80000000000 */
[----:B------:R-:W-:-:S07]  /*1650*/  LOP3.LUT R10, R10, R3, RZ, 0x3c, !PT ;  /* 0x000000030a0a7212 */ /* 0x000fce00078e3cff */
.L_x_18:
[----:B------:R-:W-:Y:S01]  /*1660*/  UMOV UR4, 0x400 ;  /* 0x0000040000047882 */ /* 0x000fe20000000000 */
[----:B------:R-:W-:Y:S01]  /*1670*/  SHF.L.U32 R2, R15, 0x1f, RZ ;  /* 0x0000001f0f027819 */ /* 0x000fe200000006ff */
[----:B-1----:R-:W-:Y:S01]  /*1680*/  ULEA UR4, UR37, UR4, 0x18 ;  /* 0x0000000425047291 */ /* 0x002fe2000f8ec0ff */
[----:B------:R-:W-:Y:S01]  /*1690*/  R2UR UR34, R21 ;  /* 0x00000000152272ca */ /* 0x000fe200000e0000 */
[----:B------:R-:W-:Y:S01]  /*16a0*/  UISETP.GE.U32.AND UP0, UPT, UR13, 0x7f, UPT ;  /* 0x0000007f0d00788c */ /* 0x000fe2000bf06070 */
[----:B------:R-:W-:Y:S01]  /*16b0*/  R2UR UR18, R20 ;  /* 0x00000000141272ca */ /* 0x000fe200000e0000 */
[----:B------:R-:W-:Y:S01]  /*16c0*/  ULEA UR8, UR6, UR4, 0x3 ;  /* 0x0000000406087291 */ /* 0x000fe2000f8e18ff */
[----:B------:R-:W-:-:S08]  /*16d0*/  UMOV UR21, URZ ;  /* 0x000000ff00157c82 */ /* 0x000fd00008000000 */
[----:B------:R1:W2:Y:S01]  /*16e0*/  SYNCS.PHASECHK.TRANS64.TRYWAIT P0, [UR8+0x38], R2 ;  /* 0x00003802ff0075a7 */ /* 0x0002a20008001108 */
[----:B------:R-:W-:Y:S02]  /*16f0*/  USHF.L.U32 UR34, UR34, 0x7, URZ ;  /* 0x0000000722227899 */ /* 0x000fe400080006ff */
[----:B------:R-:W-:Y:S01]  /*1700*/  USHF.L.U32 UR18, UR18, 0x8, URZ ;  /* 0x0000000812127899 */ /* 0x000fe200080006ff */
[----:B------:R-:W-:Y:S11]  /*1710*/  BRA.U !UP0, `(.L_x_20) ;  /* 0x0000000108c07547 */ /* 0x000ff6000b800000 */
[----:B------:R-:W-:Y:S01]  /*1720*/  UIADD3 UR10, UPT, UPT, UR18, 0x80, URZ ;  /* 0x00000080120a7890 */ /* 0x000fe2000fffe0ff */
[----:B------:R-:W-:Y:S01]  /*1730*/  UMOV UR24, URZ ;  /* 0x000000ff00187c82 */ /* 0x000fe20008000000 */
[----:B------:R-:W-:-:S10]  /*1740*/  UMOV UR25, UR6 ;  /* 0x0000000600197c82 */ /* 0x000fd40008000000 */
.L_x_25:
[----:B-1----:R-:W-:Y:S01]  /*1750*/  ULEA UR33, UR25, UR4, 0x3 ;  /* 0x0000000419217291 */ /* 0x002fe2000f8e18ff */
[----:B--2---:R-:W-:Y:S01]  /*1760*/  @!P5 MOV R3, 0x6000 ;  /* 0x000060000003d802 */ /* 0x004fe20000000f00 */
[----:B--2---:R-:W-:Y:S10]  /*1770*/  @P0 BRA `(.L_x_21) ;  /* 0x00000000000c0947 */ /* 0x004ff40003800000 */
[----:B------:R-:W-:-:S04]  /*1780*/  SHF.L.U32 R5, R15, 0x1f, RZ ;  /* 0x0000001f0f057819 */ /* 0x000fc800000006ff */
[----:B------:R-:W2:Y:S02]  /*1790*/  SYNCS.PHASECHK.TRANS64.TRYWAIT P0, [UR33+0x38], R5 ;  /* 0x00003805ff0075a7 */ /* 0x000ea40008001121 */
[----:B--2---:R-:W-:Y:S05]  /*17a0*/  @!P0 BRA `(.L_x_22) ;  /* 0x0000009800948947 */ /* 0x004fea0003800000 */
.L_x_21:
[----:B------:R2:W-:Y:S01]  /*17b0*/  @!P5 SYNCS.ARRIVE.TRANS64 RZ, [UR33], R3 ;  /* 0x00000003ffffd9a7 */ /* 0x0005e20008000021 */
[----:B------:R-:W-:Y:S04]  /*17c0*/  BSSY.RECONVERGENT B0, `(.L_x_23) ;  /* 0x0000003000007945 */ /* 0x000fe80003800200 */
[----:B------:R-:W-:Y:S05]  /*17d0*/  @P4 BRA `(.L_x_24) ;  /* 0x0000000000044947 */ /* 0x000fea0003800000 */
[----:B------:R-:W-:Y:S05]  /*17e0*/  BPT.TRAP 0x1 ;  /* 0x000000040000795c */ /* 0x000fea0000300000 */
.L_x_24:
[----:B------:R-:W-:Y:S05]  /*17f0*/  BSYNC.RECONVERGENT B0 ;  /* 0x0000000000007941 */ /* 0x000fea0003800200 */
.L_x_23:
[----:B------:R-:W-:Y:S02]  /*1800*/  UIADD3 UR6, UPT, UPT, UR25, 0x1, URZ ;  /* 0x0000000119067890 */ /* 0x000fe4000fffe0ff */
[----:B------:R-:W-:Y:S02]  /*1810*/  ULEA UR32, UR25, UR4, 0xd ;  /* 0x0000000419207291 */ /* 0x000fe4000f8e68ff */
[----:B------:R-:W-:Y:S02]  /*1820*/  UISETP.NE.AND UP0, UPT, UR6, 0x7, UPT ;  /* 0x000000070600788c */ /* 0x000fe4000bf05270 */
[----:B------:R-:W-:Y:S02]  /*1830*/  UIADD3 UR30, UP1, UPT, UR22, 0x80, URZ ;  /* 0x00000080161e7890 */ /* 0x000fe4000ff3e0ff */
[----:B------:R-:W-:Y:S02]  /*1840*/  USEL UR9, URZ, 0x1, UP0 ;  /* 0x00000001ff097887 */ /* 0x000fe40008000000 */
[----:B------:R-:W-:-:S02]  /*1850*/  USEL UR6, UR6, URZ, UP0 ;  /* 0x000000ff06067287 */ /* 0x000fc40008000000 */
[----:B------:R-:W-:Y:S02]  /*1860*/  UIADD3 UR28, UP0, UPT, UR22, 0x180, URZ ;  /* 0x00000180161c7890 */ /* 0x000fe4000ff1e0ff */
[----:B------:R-:W-:Y:S01]  /*1870*/  ULEA UR8, UR6, UR4, 0x3 ;  /* 0x0000000406087291 */ /* 0x000fe2000f8e18ff */
[----:B------:R-:W-:Y:S01]  /*1880*/  LOP3.LUT R15, R15, UR9, RZ, 0x3c, !PT ;  /* 0x000000090f0f7c12 */ /* 0x000fe2000f8e3cff */
[----:B------:R-:W-:Y:S02]  /*1890*/  USHF.L.U32 UR35, UR24, 0x6, URZ ;  /* 0x0000000618237899 */ /* 0x000fe400080006ff */
[----:B------:R-:W-:Y:S01]  /*18a0*/  UIADD3.X UR31, UPT, UPT, URZ, UR23, URZ, UP1, !UPT ;  /* 0x00000017ff1f7290 */ /* 0x000fe20008ffe4ff */
[----:B-1----:R-:W-:Y:S01]  /*18b0*/  SHF.L.U32 R2, R15, 0x1f, RZ ;  /* 0x0000001f0f027819 */ /* 0x002fe200000006ff */
[----:B------:R-:W-:Y:S02]  /*18c0*/  UIADD3 UR32, UPT, UPT, UR32, 0xc400, URZ ;  /* 0x0000c40020207890 */ /* 0x000fe4000fffe0ff */
[----:B------:R-:W-:Y:S01]  /*18d0*/  UIADD3.X UR29, UPT, UPT, URZ, UR23, URZ, UP0, !UPT ;  /* 0x00000017ff1d7290 */ /* 0x000fe200087fe4ff */
[----:B------:R1:W1:Y:S01]  /*18e0*/  SYNCS.PHASECHK.TRANS64.TRYWAIT P0, [UR8+0x38], R2 ;  /* 0x00003802ff0075a7 */ /* 0x0002620008001108 */
[----:B------:R-:W-:Y:S01]  /*18f0*/  ULEA UR8, UR25, UR4, 0xe ;  /* 0x0000000419087291 */ /* 0x000fe2000f8e70ff */
[----:B------:R-:W-:Y:S01]  /*1900*/  UMOV UR26, 0x0 ;  /* 0x00000000001a7882 */ /* 0x000fe20000000000 */
[----:B------:R-:W-:-:S02]  /*1910*/  UMOV UR27, 0x10000000 ;  /* 0x10000000001b7882 */ /* 0x000fc40000000000 */
[----:B------:R-:W-:Y:S01]  /*1920*/  UIADD3 UR16, UPT, UPT, UR8, 0x1a400, URZ ;  /* 0x0001a40008107890 */ /* 0x000fe2000fffe0ff */
[----:B------:R1:W-:Y:S01]  /*1930*/  UTMALDG.3D [UR32], [UR30], desc[UR26] ;  /* 0x00001a201e0075b4 */ /* 0x0003e20008011000 */
[----:B------:R-:W-:Y:S01]  /*1940*/  UIADD3 UR8, UPT, UPT, UR8, 0x1c400, URZ ;  /* 0x0001c40008087890 */ /* 0x000fe2000fffe0ff */
[----:B------:R-:W-:Y:S01]  /*1950*/  UMOV UR17, UR33 ;  /* 0x0000002100117c82 */ /* 0x000fe20008000000 */
[----:B------:R-:W-:Y:S01]  /*1960*/  UMOV UR20, UR36 ;  /* 0x0000002400147c82 */ /* 0x000fe20008000000 */
[----:B------:R-:W-:Y:S01]  /*1970*/  UMOV UR19, UR35 ;  /* 0x0000002300137c82 */ /* 0x000fe20008000000 */
[----:B------:R-:W-:Y:S01]  /*1980*/  UMOV UR12, UR36 ;  /* 0x00000024000c7c82 */ /* 0x000fe20008000000 */
[----:B------:R-:W-:Y:S01]  /*1990*/  UMOV UR9, UR33 ;  /* 0x0000002100097c82 */ /* 0x000fe20008000000 */
[----:B------:R-:W-:Y:S01]  /*19a0*/  UMOV UR11, UR35 ;  /* 0x00000023000b7c82 */ /* 0x000fe20008000000 */
[----:B------:R1:W-:Y:S01]  /*19b0*/  UTMALDG.3D [UR16], [UR28], desc[UR26] ;  /* 0x00001a101c0075b4 */ /* 0x0003e20008011000 */
[----:B------:R-:W-:Y:S01]  /*19c0*/  UIADD3 UR24, UPT, UPT, UR24, 0x1, URZ ;  /* 0x0000000118187890 */ /* 0x000fe2000fffe0ff */
[----:B------:R-:W-:Y:S01]  /*19d0*/  UMOV UR21, UR5 ;  /* 0x0000000500157c82 */ /* 0x000fe20008000000 */
[----:B------:R-:W-:-:S02]  /*19e0*/  UMOV UR25, UR6 ;  /* 0x0000000600197c82 */ /* 0x000fc40008000000 */
[----:B------:R-:W-:Y:S01]  /*19f0*/  UISETP.NE.AND UP0, UPT, UR24, UR5, UPT ;  /* 0x000000051800728c */ /* 0x000fe2000bf05270 */
[----:B------:R1:W-:Y:S08]  /*1a00*/  UTMALDG.3D [UR8], [UR28], desc[UR26] ;  /* 0x00001a081c0075b4 */ /* 0x0003f00008011000 */
[----:B------:R-:W-:Y:S05]  /*1a10*/  BRA.U UP0, `(.L_x_25) ;  /* 0xfffffffd004c7547 */ /* 0x000fea000b83ffff */
.L_x_20:
[----:B-1----:R-:W-:Y:S01]  /*1a20*/  ULEA UR8, UR6, UR4, 0x3 ;  /* 0x0000000406087291 */ /* 0x002fe2000f8e18ff */
[----:B------:R-:W-:Y:S01]  /*1a30*/  SHF.L.U32 R2, R15, 0x1f, RZ ;  /* 0x0000001f0f027819 */ /* 0x000fe200000006ff */
[----:B------:R-:W-:Y:S01]  /*1a40*/  @!P1 SYNCS.ARRIVE.TRANS64.A1T0 RZ, [UR4+0xb8], RZ ;  /* 0x0000b8ffffff99a7 */ /* 0x000fe20008100004 */
[----:B------:R-:W-:-:S06]  /*1a50*/  UISETP.GT.AND UP0, UPT, UR15, UR14, UPT ;  /* 0x0000000e0f00728c */ /* 0x000fcc000bf04270 */
[----:B--2---:R1:W2:Y:S03]  /*1a60*/  SYNCS.PHASECHK.TRANS64.TRYWAIT P0, [UR8+0x38], R2 ;  /* 0x00003802ff0075a7 */ /* 0x0042a60008001108 */
[----:B------:R-:W-:Y:S05]  /*1a70*/  BRA.U !UP0, `(.L_x_26) ;  /* 0x0000000108c47547 */ /* 0x000fea000b800000 */
[----:B------:R-:W-:Y:S02]  /*1a80*/  UIADD3 UR29, UPT, UPT, UR7, UR21, URZ ;  /* 0x00000015071d7290 */ /* 0x000fe4000fffe0ff */
[----:B------:R-:W-:Y:S01]  /*1a90*/  UIADD3 UR10, UPT, UPT, UR18, 0x80, URZ ;  /* 0x00000080120a7890 */ /* 0x000fe2000fffe0ff */
[----:B------:R-:W-:-:S11]  /*1aa0*/  UMOV UR35, UR6 ;  /* 0x0000000600237c82 */ /* 0x000fd60008000000 */
.L_x_31:
[----:B-1----:R-:W-:Y:S01]  /*1ab0*/  ULEA UR25, UR35, UR4, 0x3 ;  /* 0x0000000423197291 */ /* 0x002fe2000f8e18ff */
[----:B--2---:R-:W-:Y:S01]  /*1ac0*/  @!P5 MOV R3, 0x6000 ;  /* 0x000060000003d802 */ /* 0x004fe20000000f00 */
[----:B--2---:R-:W-:Y:S10]  /*1ad0*/  @P0 BRA `(.L_x_27) ;  /* 0x00000000000c0947 */ /* 0x004ff40003800000 */
[----:B------:R-:W-:-:S04]  /*1ae0*/  SHF.L.U32 R5, R15, 0x1f, RZ ;  /* 0x0000001f0f057819 */ /* 0x000fc800000006ff */
[----:B------:R-:W2:Y:S02]  /*1af0*/  SYNCS.PHASECHK.TRANS64.TRYWAIT P0, [UR25+0x38], R5 ;  /* 0x00003805ff0075a7 */ /* 0x000ea40008001119 */
[----:B--2---:R-:W-:Y:S05]  /*1b00*/  @!P0 BRA `(.L_x_28) ;  /* 0x0000009400d48947 */ /* 0x004fea0003800000 */
.L_x_27:
[----:B------:R2:W-:Y:S01]  /*1b10*/  @!P5 SYNCS.ARRIVE.TRANS64 RZ, [UR25], R3 ;  /* 0x00000003ffffd9a7 */ /* 0x0005e20008000019 */
[----:B------:R-:W-:Y:S04]  /*1b20*/  BSSY.RECONVERGENT B0, `(.L_x_29) ;  /* 0x0000003000007945 */ /* 0x000fe80003800200 */
[----:B------:R-:W-:Y:S05]  /*1b30*/  @P4 BRA `(.L_x_30) ;  /* 0x0000000000044947 */ /* 0x000fea0003800000 */
[----:B------:R-:W-:Y:S05]  /*1b40*/  BPT.TRAP 0x1 ;  /* 0x000000040000795c */ /* 0x000fea0000300000 */
.L_x_30:
[----:B------:R-:W-:Y:S05]  /*1b50*/  BSYNC.RECONVERGENT B0 ;  /* 0x0000000000007941 */ /* 0x000fea0003800200 */
.L_x_29:
        /* <DEDUP_REMOVED lines=10> */
[----:B------:R-:W-:Y:S01]  /*1c00*/  UIADD3 UR24, UPT, UPT, UR24, 0xc400, URZ ;  /* 0x0000c40018187890 */ /* 0x000fe2000fffe0ff */
[----:B-1----:R-:W-:Y:S01]  /*1c10*/  SHF.L.U32 R2, R15, 0x1f, RZ ;  /* 0x0000001f0f027819 */ /* 0x002fe200000006ff */
[----:B------:R-:W-:Y:S02]  /*1c20*/  UIADD3.X UR39, UPT, UPT, URZ, UR23, URZ, UP1, !UPT ;  /* 0x00000017ff277290 */ /* 0x000fe40008ffe4ff */
[----:B------:R-:W-:Y:S01]  /*1c30*/  UIADD3.X UR33, UPT, UPT, URZ, UR23, URZ, UP0, !UPT ;  /* 0x00000017ff217290 */ /* 0x000fe200087fe4ff */
[----:B------:R1:W1:Y:S01]  /*1c40*/  SYNCS.PHASECHK.TRANS64.TRYWAIT P0, [UR8+0x38], R2 ;  /* 0x00003802ff0075a7 */ /* 0x0002620008001108 */
[----:B------:R-:W-:Y:S01]  /*1c50*/  ULEA UR8, UR35, UR4, 0xe ;  /* 0x0000000423087291 */ /* 0x000fe2000f8e70ff */
[----:B------:R-:W-:Y:S01]  /*1c60*/  UMOV UR30, 0x0 ;  /* 0x00000000001e7882 */ /* 0x000fe20000000000 */
[----:B------:R-:W-:-:S02]  /*1c70*/  UMOV UR31, 0x10000000 ;  /* 0x10000000001f7882 */ /* 0x000fc40000000000 */
[----:B------:R-:W-:Y:S02]  /*1c80*/  UIADD3 UR16, UPT, UPT, UR8, 0x1a400, URZ ;  /* 0x0001a40008107890 */ /* 0x000fe4000fffe0ff */
[----:B------:R-:W-:Y:S01]  /*1c90*/  UIADD3 UR8, UPT, UPT, UR8, 0x1c400, URZ ;  /* 0x0001c40008087890 */ /* 0x000fe2000fffe0ff */
[----:B------:R-:W-:Y:S01]  /*1ca0*/  UMOV UR26, UR34 ;  /* 0x00000022001a7c82 */ /* 0x000fe20008000000 */
[----:B------:R-:W-:Y:S01]  /*1cb0*/  UMOV UR28, UR36 ;  /* 0x00000024001c7c82 */ /* 0x000fe20008000000 */
[----:B------:R-:W-:Y:S01]  /*1cc0*/  UMOV UR17, UR25 ;  /* 0x0000001900117c82 */ /* 0x000fe20008000000 */
[----:B------:R-:W-:Y:S01]  /*1cd0*/  UMOV UR20, UR36 ;  /* 0x0000002400147c82 */ /* 0x000fe20008000000 */
[----:B------:R-:W-:Y:S01]  /*1ce0*/  UMOV UR19, UR27 ;  /* 0x0000001b00137c82 */ /* 0x000fe20008000000 */
[----:B------:R-:W-:Y:S01]  /*1cf0*/  UMOV UR12, UR36 ;  /* 0x00000024000c7c82 */ /* 0x000fe20008000000 */
[----:B------:R-:W-:Y:S01]  /*1d00*/  UMOV UR9, UR25 ;  /* 0x0000001900097c82 */ /* 0x000fe20008000000 */
[----:B------:R1:W-:Y:S01]  /*1d10*/  UTMALDG.3D [UR24], [UR38], desc[UR30] ;  /* 0x00001e18260075b4 */ /* 0x0003e20008011000 */
[----:B------:R-:W-:Y:S01]  /*1d20*/  UMOV UR11, UR27 ;  /* 0x0000001b000b7c82 */ /* 0x000fe20008000000 */
[----:B------:R-:W-:Y:S01]  /*1d30*/  UIADD3 UR21, UPT, UPT, UR21, 0x1, URZ ;  /* 0x0000000115157890 */ /* 0x000fe2000fffe0ff */
[----:B------:R-:W-:-:S03]  /*1d40*/  UMOV UR35, UR6 ;  /* 0x0000000600237c82 */ /* 0x000fc60008000000 */
[----:B------:R-:W-:Y:S01]  /*1d50*/  UISETP.NE.AND UP0, UPT, UR21, UR29, UPT ;  /* 0x0000001d1500728c */ /* 0x000fe2000bf05270 */
[----:B------:R1:W-:Y:S01]  /*1d60*/  UTMALDG.3D [UR16], [UR32], desc[UR30] ;  /* 0x00001e10200075b4 */ /* 0x0003e20008011000 */
[----:B------:R1:W-:Y:S07]  /*1d70*/  UTMALDG.3D [UR8], [UR32], desc[UR30] ;  /* 0x00001e08200075b4 */ /* 0x0003ee0008011000 */
[----:B------:R-:W-:Y:S05]  /*1d80*/  BRA.U UP0, `(.L_x_31) ;  /* 0xfffffffd00487547 */ /* 0x000fea000b83ffff */
.L_x_26:
[C---:B-1----:R-:W-:Y:S01]  /*1d90*/  LEA R2, R14.reuse, UR4, 0x3 ;  /* 0x000000040e027c11 */ /* 0x042fe2000f8e18ff */
[----:B------:R-:W-:Y:S01]  /*1da0*/  NOP ;  /* 0x0000000000007918 */ /* 0x000fe20000000000 */
[----:B--2---:R-:W-:Y:S02]  /*1db0*/  SHF.L.U32 R3, R13, 0x1f, RZ ;  /* 0x0000001f0d037819 */ /* 0x004fe400000006ff */
[----:B------:R-:W-:Y:S02]  /*1dc0*/  LEA R4, R14, UR4, 0x4 ;  /* 0x000000040e047c11 */ /* 0x000fe4000f8e20ff */
[----:B------:R-:W1:Y:S02]  /*1dd0*/  SYNCS.PHASECHK.TRANS64.TRYWAIT P0, [R2+URZ+0xc0], R3 ;  /* 0x0000c003020075a7 */ /* 0x000e6400080011ff */
[----:B-1----:R-:W-:Y:S05]  /*1de0*/  @!P0 BRA `(.L_x_32) ;  /* 0x0000009400348947 */ /* 0x002fea0003800000 */
.L_x_132:
[----:B------:R-:W2:Y:S01]  /*1df0*/  LDS.128 R4, [R4+0x130] ;  /* 0x0001300004047984 */ /* 0x000ea20000000c00 */
[----:B---3--:R-:W-:Y:S01]  /*1e00*/  ISETP.GE.AND P0, PT, R72, 0x1, PT ;  /* 0x000000014800780c */ /* 0x008fe20003f06270 */
[----:B-1----:R-:W-:Y:S01]  /*1e10*/  VIADD R2, R2, 0xd0 ;  /* 0x000000d002027836 */ /* 0x002fe20000000000 */
[----:B------:R-:W-:Y:S01]  /*1e20*/  @!PT LDS RZ, [RZ] ;  /* 0x00000000fffff984 */ /* 0x000fe20000000800 */
[----:B------:R-:W-:Y:S01]  /*1e30*/  @!PT LDS RZ, [RZ] ;  /* 0x00000000fffff984 */ /* 0x000fe20000000800 */
[----:B------:R-:W-:Y:S01]  /*1e40*/  @!PT LDS RZ, [RZ] ;  /* 0x00000000fffff984 */ /* 0x000fe20000000800 */
[----:B------:R-:W-:Y:S01]  /*1e50*/  @!PT LDS RZ, [RZ] ;  /* 0x00000000fffff984 */ /* 0x000fe20000000800 */
[----:B------:R1:W-:Y:S06]  /*1e60*/  MEMBAR.ALL.CTA ;  /* 0x0000000000007992 */ /* 0x0003ec0000008000 */
[----:B-1----:R-:W1:Y:S01]  /*1e70*/  FENCE.VIEW.ASYNC.S ;  /* 0x00000000000073c6 */ /* 0x002e620000000000 */
[----:B------:R-:W-:-:S04]  /*1e80*/  PRMT R2, RZ, 0x654, R2 ;  /* 0x00000654ff027816 */ /* 0x000fc80000000002 */
[----:B-1----:R1:W-:Y:S01]  /*1e90*/  SYNCS.ARRIVE.TRANS64.RED.A1T0 RZ, [R2+URZ], RZ ;  /* 0x000000ff02ff79a7 */ /* 0x0023e200081004ff */
[----:B--2---:R-:W-:-:S13]  /*1ea0*/  LOP3.LUT P2, RZ, R6, 0x1, RZ, 0xc0, !PT ;  /* 0x0000000106ff7812 */ /* 0x004fda000784c0ff */
[----:B------:R-:W-:Y:S01]  /*1eb0*/  @P2 SHF.R.U32.HI R3, RZ, 0x10, R5 ;  /* 0x00000010ff032819 */ /* 0x000fe20000011605 */
[----:B------:R-:W-:Y:S01]  /*1ec0*/  VOTEU.ANY UP0, P2 ;  /* 0x0000000000ff7886 */ /* 0x000fe20001000100 */
[----:B------:R-:W-:Y:S02]  /*1ed0*/  @P2 MOV R11, R4 ;  /* 0x00000004000b2202 */ /* 0x000fe40000000f00 */
[----:B------:R-:W-:Y:S02]  /*1ee0*/  @P2 R2UR.BROADCAST UR8, R3 ;  /* 0x00000000030822ca */ /* 0x000fe400008e0000 */
[----:B------:R-:W-:-:S11]  /*1ef0*/  @P2 LOP3.LUT R8, R5, 0xffff, RZ, 0xc0, !PT ;  /* 0x0000ffff05082812 */ /* 0x000fd600078ec0ff */
[----:B------:R-:W-:Y:S01]  /*1f00*/  @UP0 UMOV UR36, UR8 ;  /* 0x0000000800240c82 */ /* 0x000fe20008000000 */
[----:B-1----:R-:W-:Y:S05]  /*1f10*/  @!P0 BRA `(.L_x_33) ;  /* 0x0000000000b88947 */ /* 0x002fea0003800000 */
[----:B------:R-:W4:Y:S01]  /*1f20*/  LDC.64 R4, c[0x0][0xb18] ;  /* 0x0002c600ff047b82 */ /* 0x000f220000000a00 */
[----:B------:R-:W-:-:S07]  /*1f30*/  ISETP.NE.AND P3, PT, R72, 0x1, PT ;  /* 0x000000014800780c */ /* 0x000fce0003f65270 */
[----:B------:R-:W1:Y:S08]  /*1f40*/  LDC.64 R6, c[0x0][0xb10] ;  /* 0x0002c400ff067b82 */ /* 0x000e700000000a00 */
[----:B------:R-:W2:Y:S08]  /*1f50*/  LDC R16, c[0x0][0xb20] ;  /* 0x0002c800ff107b82 */ /* 0x000eb00000000800 */
[----:B------:R-:W3:Y:S01]  /*1f60*/  LDC R18, c[0x0][0xb0c] ;  /* 0x0002c300ff127b82 */ /* 0x000ee20000000800 */
[----:B----4-:R-:W-:Y:S01]  /*1f70*/  IMAD.HI.U32 R17, R0, R5, RZ ;  /* 0x0000000500117227 */ /* 0x010fe200078e00ff */
[----:B------:R-:W-:-:S03]  /*1f80*/  ISETP.NE.AND P0, PT, R4, 0x1, PT ;  /* 0x000000010400780c */ /* 0x000fc60003f05270 */
[----:B------:R-:W-:-:S03]  /*1f90*/  IMAD.HI.U32 R5, R8, R5, RZ ;  /* 0x0000000508057227 */ /* 0x000fc600078e00ff */
[----:B------:R-:W4:Y:S01]  /*1fa0*/  LDC.64 R2, c[0x0][0xb28] ;  /* 0x0002ca00ff027b82 */ /* 0x000f220000000a00 */
[----:B-1----:R-:W-:-:S04]  /*1fb0*/  IMAD.HI.U32 R20, R9, R6, RZ ;  /* 0x0000000609147227 */ /* 0x002fc800078e00ff */
[----:B------:R-:W-:Y:S01]  /*1fc0*/  IMAD.HI.U32 R22, R11, R6, RZ ;  /* 0x000000060b167227 */ /* 0x000fe200078e00ff */
[----:B------:R-:W-:Y:S02]  /*1fd0*/  SHF.R.U32.HI R20, RZ, R7, R20 ;  /* 0x00000007ff147219 */ /* 0x000fe40000011614 */
[-C--:B--2---:R-:W-:Y:S02]  /*1fe0*/  SHF.R.U32.HI R17, RZ, R16.reuse, R17 ;  /* 0x00000010ff117219 */ /* 0x084fe40000011611 */
[----:B------:R-:W-:Y:S02]  /*1ff0*/  SHF.R.U32.HI R5, RZ, R16, R5 ;  /* 0x00000010ff057219 */ /* 0x000fe40000011605 */
[----:B------:R-:W-:Y:S02]  /*2000*/  SEL R17, R0, R17, !P0 ;  /* 0x0000001100117207 */ /* 0x000fe40004000000 */
[----:B------:R-:W-:Y:S02]  /*2010*/  SHF.R.U32.HI R22, RZ, R7, R22 ;  /* 0x00000007ff167219 */ /* 0x000fe40000011616 */
[----:B---3--:R-:W-:-:S02]  /*2020*/  ISETP.NE.AND P1, PT, R18, 0x1, PT ;  /* 0x000000011200780c */ /* 0x008fc40003f25270 */
[----:B------:R-:W-:Y:S02]  /*2030*/  SEL R5, R8, R5, !P0 ;  /* 0x0000000508057207 */ /* 0x000fe40004000000 */
[----:B------:R-:W-:Y:S02]  /*2040*/  SEL R19, R9, R20, !P1 ;  /* 0x0000001409137207 */ /* 0x000fe40004800000 */
[----:B------:R-:W-:Y:S01]  /*2050*/  SEL R7, R11, R22, !P1 ;  /* 0x000000160b077207 */ /* 0x000fe20004800000 */
[----:B----4-:R-:W-:-:S04]  /*2060*/  IMAD.HI.U32 R20, R17, R2, RZ ;  /* 0x0000000211147227 */ /* 0x010fc800078e00ff */
[----:B------:R-:W-:Y:S01]  /*2070*/  IMAD.HI.U32 R6, R19, R2, RZ ;  /* 0x0000000213067227 */ /* 0x000fe200078e00ff */
[----:B------:R-:W-:-:S04]  /*2080*/  @P3 SHF.R.U32.HI R17, RZ, R3, R20 ;  /* 0x00000003ff113219 */ /* 0x000fc80000011614 */
[----:B------:R-:W-:Y:S01]  /*2090*/  @P3 SHF.R.U32.HI R19, RZ, R3, R6 ;  /* 0x00000003ff133219 */ /* 0x000fe20000011606 */
[----:B------:R-:W-:-:S04]  /*20a0*/  IMAD R17, R72, R17, RZ ;  /* 0x0000001148117224 */ /* 0x000fc800078e02ff */
[----:B------:R-:W-:Y:S01]  /*20b0*/  IMAD R6, R72, R19, RZ ;  /* 0x0000001348067224 */ /* 0x000fe200078e02ff */
[C---:B------:R-:W-:Y:S02]  /*20c0*/  ISETP.GE.AND P0, PT, R5.reuse, R17, PT ;  /* 0x000000110500720c */ /* 0x040fe40003f06270 */
[----:B------:R-:W-:Y:S02]  /*20d0*/  IADD3 R17, PT, PT, -R5, RZ, RZ ;  /* 0x000000ff05117210 */ /* 0x000fe40007ffe1ff */
[----:B------:R-:W-:Y:S01]  /*20e0*/  ISETP.GE.OR P0, PT, R7, R6, P0 ;  /* 0x000000060700720c */ /* 0x000fe20000706670 */
[----:B------:R-:W-:-:S04]  /*20f0*/  IMAD.HI.U32 R6, R5, R2, RZ ;  /* 0x0000000205067227 */ /* 0x000fc800078e00ff */
[----:B------:R-:W-:Y:S01]  /*2100*/  IMAD R8, R4, R17, R8 ;  /* 0x0000001104087224 */ /* 0x000fe200078e0208 */
[----:B------:R-:W-:-:S04]  /*2110*/  SHF.R.U32.HI R6, RZ, R3, R6 ;  /* 0x00000003ff067219 */ /* 0x000fc80000011606 */
[----:B------:R-:W-:-:S03]  /*2120*/  SEL R6, R5, R6, !P3 ;  /* 0x0000000605067207 */ /* 0x000fc60005800000 */
[----:B------:R-:W-:-:S04]  /*2130*/  @!P0 IMAD.HI.U32 R16, R7, R2, RZ ;  /* 0x0000000207108227 */ /* 0x000fc800078e00ff */
[----:B------:R-:W-:Y:S01]  /*2140*/  IMAD.MOV R2, RZ, RZ, -R6 ;  /* 0x000000ffff027224 */ /* 0x000fe200078e0a06 */
[----:B------:R-:W-:-:S03]  /*2150*/  @!P0 SHF.R.U32.HI R16, RZ, R3, R16 ;  /* 0x00000003ff108219 */ /* 0x000fc60000011610 */
[----:B------:R-:W-:Y:S01]  /*2160*/  IMAD R2, R72, R2, R5 ;  /* 0x0000000248027224 */ /* 0x000fe200078e0205 */
        /* <DEDUP_REMOVED lines=9> */
.L_x_33:
[----:B------:R-:W1:Y:S02]  /*2200*/  LDCU UR8, c[0x0][0xb30] ;  /* 0x00016600ff0877ac */ /* 0x000e640008000800 */
[----:B-1----:R-:W-:-:S09]  /*2210*/  UISETP.NE.AND UP0, UPT, UR8, 0x1, UPT ;  /* 0x000000010800788c */ /* 0x002fd2000bf05270 */
[----:B------:R-:W-:Y:S05]  /*2220*/  BRA.U UP0, `(.L_x_34) ;  /* 0x0000000100407547 */ /* 0x000fea000b800000 */
[----:B------:R-:W1:Y:S08]  /*2230*/  LDC.64 R4, c[0x0][0xb10] ;  /* 0x0002c400ff047b82 */ /* 0x000e700000000a00 */
[----:B------:R-:W2:Y:S08]  /*2240*/  LDC.64 R2, c[0x0][0xb18] ;  /* 0x0002c600ff027b82 */ /* 0x000eb00000000a00 */
[----:B------:R-:W3:Y:S08]  /*2250*/  LDC R6, c[0x0][0xb20] ;  /* 0x0002c800ff067b82 */ /* 0x000ef00000000800 */
[----:B------:R-:W4:Y:S01]  /*2260*/  LDC R16, c[0x0][0xb0c] ;  /* 0x0002c300ff107b82 */ /* 0x000f220000000800 */
[----:B-1----:R-:W-:-:S05]  /*2270*/  IMAD.HI.U32 R4, R11, R4, RZ ;  /* 0x000000040b047227 */ /* 0x002fca00078e00ff */
[----:B------:R-:W-:Y:S01]  /*2280*/  SHF.R.U32.HI R4, RZ, R5, R4 ;  /* 0x00000005ff047219 */ /* 0x000fe20000011604 */
[----:B--2---:R-:W-:Y:S01]  /*2290*/  IMAD.HI.U32 R3, R8, R3, RZ ;  /* 0x0000000308037227 */ /* 0x004fe200078e00ff */
[----:B------:R-:W-:-:S04]  /*22a0*/  ISETP.NE.AND P0, PT, R2, 0x1, PT ;  /* 0x000000010200780c */ /* 0x000fc80003f05270 */
[----:B---3--:R-:W-:-:S04]  /*22b0*/  SHF.R.U32.HI R3, RZ, R6, R3 ;  /* 0x00000006ff037219 */ /* 0x008fc80000011603 */
[----:B------:R-:W-:Y:S02]  /*22c0*/  SEL R3, R8, R3, !P0 ;  /* 0x0000000308037207 */ /* 0x000fe40004000000 */
[----:B----4-:R-:W-:-:S04]  /*22d0*/  ISETP.NE.AND P1, PT, R16, 0x1, PT ;  /* 0x000000011000780c */ /* 0x010fc80003f25270 */
[----:B------:R-:W-:-:S05]  /*22e0*/  SEL R4, R11, R4, !P1 ;  /* 0x000000040b047207 */ /* 0x000fca0004800000 */
[----:B------:R-:W-:Y:S02]  /*22f0*/  IMAD.IADD R5, R3, 0x1, -R4 ;  /* 0x0000000103057824 */ /* 0x000fe400078e0a04 */
[----:B------:R-:W-:Y:S02]  /*2300*/  IMAD.IADD R3, R4, 0x1, -R3 ;  /* 0x0000000104037824 */ /* 0x000fe400078e0a03 */
[----:B------:R-:W-:Y:S02]  /*2310*/  IMAD R11, R5, R16, R11 ;  /* 0x00000010050b7224 */ /* 0x000fe400078e020b */
[----:B------:R-:W-:-:S07]  /*2320*/  IMAD R8, R3, R2, R8 ;  /* 0x0000000203087224 */ /* 0x000fce00078e0208 */
.L_x_34:
[----:B------:R-:W-:Y:S01]  /*2330*/  VIADD R14, R14, 0x1 ;  /* 0x000000010e0e7836 */ /* 0x000fe20000000000 */
[----:B------:R-:W-:Y:S01]  /*2340*/  PLOP3.LUT P1, PT, PT, PT, PT, 0x80, 0x8 ;  /* 0x000000000008781c */ /* 0x000fe20003f2f070 */
[----:B------:R-:W-:Y:S02]  /*2350*/  IMAD.IADD R21, R11, 0x1, R170 ;  /* 0x000000010b157824 */ /* 0x000fe400078e02aa */
[----:B------:R-:W-:Y:S01]  /*2360*/  IMAD.IADD R20, R8, 0x1, R147 ;  /* 0x0000000108147824 */ /* 0x000fe200078e0293 */
[----:B------:R-:W-:-:S04]  /*2370*/  ISETP.NE.AND P0, PT, R14, 0x2, PT ;  /* 0x000000020e00780c */ /* 0x000fc80003f05270 */
[----:B------:R-:W-:Y:S02]  /*2380*/  SEL R2, RZ, 0x1, P0 ;  /* 0x00000001ff027807 */ /* 0x000fe40000000000 */
[----:B------:R-:W-:Y:S02]  /*2390*/  SEL R14, R14, RZ, P0 ;  /* 0x000000ff0e0e7207 */ /* 0x000fe40000000000 */
[----:B------:R-:W-:Y:S01]  /*23a0*/  LOP3.LUT R13, R13, R2, RZ, 0x3c, !PT ;  /* 0x000000020d0d7212 */ /* 0x000fe200078e3cff */
[----:B------:R-:W-:Y:S06]  /*23b0*/  @P2 BRA `(.L_x_35) ;  /* 0xfffffff000682947 */ /* 0x000fec000383ffff */
[----:B------:R-:W-:Y:S01]  /*23c0*/  UIADD3 UR4, UPT, UPT, UR4, 0x38, URZ ;  /* 0x0000003804047890 */ /* 0x000fe2000fffe0ff */
[----:B------:R-:W-:-:S03]  /*23d0*/  SHF.L.U32 R3, R15, 0x1f, RZ ;  /* 0x0000001f0f037819 */ /* 0x000fc600000006ff */
[----:B------:R-:W-:-:S09]  /*23e0*/  ULEA UR5, UR6, UR4, 0x3 ;  /* 0x0000000406057291 */ /* 0x000fd2000f8e18ff */
[----:B------:R-:W1:Y:S02]  /*23f0*/  SYNCS.PHASECHK.TRANS64.TRYWAIT P0, [UR5], R3 ;  /* 0x00000003ff0075a7 */ /* 0x000e640008001105 */
[----:B-1----:R-:W-:Y:S05]  /*2400*/  @!P0 BRA `(.L_x_36) ;  /* 0x0000008c00c08947 */ /* 0x002fea0003800000 */
.L_x_134:
[----:B------:R-:W-:-:S04]  /*2410*/  UIADD3 UR6, UPT, UPT, UR6, 0x1, URZ ;  /* 0x0000000106067890 */ /* 0x000fc8000fffe0ff */
[----:B------:R-:W-:-:S04]  /*2420*/  UISETP.NE.AND UP0, UPT, UR6, 0x7, UPT ;  /* 0x000000070600788c */ /* 0x000fc8000bf05270 */
[----:B------:R-:W-:Y:S02]  /*2430*/  USEL UR7, URZ, 0x1, UP0 ;  /* 0x00000001ff077887 */ /* 0x000fe40008000000 */
[----:B------:R-:W-:-:S04]  /*2440*/  USEL UR6, UR6, URZ, UP0 ;  /* 0x000000ff06067287 */ /* 0x000fc80008000000 */
[----:B------:R-:W-:Y:S01]  /*2450*/  ULEA UR5, UR6, UR4, 0x3 ;  /* 0x0000000406057291 */ /* 0x000fe2000f8e18ff */
[----:B------:R-:W-:-:S04]  /*2460*/  LOP3.LUT R2, R15, UR7, RZ, 0x3c, !PT ;  /* 0x000000070f027c12 */ /* 0x000fc8000f8e3cff */
[----:B-1----:R-:W-:-:S04]  /*2470*/  SHF.L.U32 R3, R2, 0x1f, RZ ;  /* 0x0000001f02037819 */ /* 0x002fc800000006ff */
[----:B------:R-:W1:Y:S02]  /*2480*/  SYNCS.PHASECHK.TRANS64.TRYWAIT P0, [UR5], R3 ;  /* 0x00000003ff0075a7 */ /* 0x000e640008001105 */
[----:B-1----:R-:W-:Y:S05]  /*2490*/  @!P0 BRA `(.L_x_37) ;  /* 0x0000008c00b48947 */ /* 0x002fea0003800000 */
.L_x_136:
        /* <DEDUP_REMOVED lines=9> */
.L_x_138:
        /* <DEDUP_REMOVED lines=9> */
.L_x_140:
        /* <DEDUP_REMOVED lines=9> */
.L_x_142:
        /* <DEDUP_REMOVED lines=9> */
.L_x_144:
[----:B------:R-:W-:-:S04]  /*26e0*/  UIADD3 UR6, UPT, UPT, UR6, 0x1, URZ ;  /* 0x0000000106067890 */ /* 0x000fc8000fffe0ff */
[----:B------:R-:W-:-:S04]  /*26f0*/  UISETP.NE.AND UP0, UPT, UR6, 0x7, UPT ;  /* 0x000000070600788c */ /* 0x000fc8000bf05270 */
[----:B------:R-:W-:Y:S02]  /*2700*/  USEL UR5, URZ, 0x1, UP0 ;  /* 0x00000001ff057887 */ /* 0x000fe40008000000 */
[----:B------:R-:W-:-:S04]  /*2710*/  USEL UR6, UR6, URZ, UP0 ;  /* 0x000000ff06067287 */ /* 0x000fc80008000000 */
[----:B------:R-:W-:Y:S01]  /*2720*/  ULEA UR6, UR6, UR4, 0x3 ;  /* 0x0000000406067291 */ /* 0x000fe2000f8e18ff */
[----:B-1----:R-:W-:-:S04]  /*2730*/  LOP3.LUT R3, R2, UR5, RZ, 0x3c, !PT ;  /* 0x0000000502037c12 */ /* 0x002fc8000f8e3cff */
[----:B------:R-:W-:Y:S01]  /*2740*/  SHF.L.U32 R3, R3, 0x1f, RZ ;  /* 0x0000001f03037819 */ /* 0x000fe200000006ff */
[----:B----4-:R-:W-:-:S07]  /*2750*/  IMAD.U32 R0, RZ, RZ, UR6 ;  /* 0x00000006ff007e24 */ /* 0x010fce000f8e00ff */
.L_x_42:
[----:B-1----:R1:W2:Y:S02]  /*2760*/  SYNCS.PHASECHK.TRANS64.TRYWAIT P0, [R0+URZ], R3 ;  /* 0x00000003000075a7 */ /* 0x0022a400080011ff */
[----:B--2---:R-:W-:Y:S05]  /*2770*/  @!P0 NANOSLEEP.SYNCS 0x989680 ;  /* 0x009896800000895d */ /* 0x004fea0003900000 */
[----:B------:R-:W2:Y:S02]  /*2780*/  @!P0 SYNCS.PHASECHK.TRANS64 P0, [R0+URZ], R3 ;  /* 0x00000003000085a7 */ /* 0x000ea400080010ff */
[----:B--2---:R-:W-:Y:S05]  /*2790*/  @P0 EXIT ;  /* 0x000000000000094d */ /* 0x004fea0003800000 */
[----:B------:R-:W-:Y:S05]  /*27a0*/  BRA `(.L_x_42) ;  /* 0xfffffffc00ec7947 */ /* 0x000fea000383ffff */
.L_x_17:
[----:B------:R-:W-:-:S04]  /*27b0*/  UISETP.NE.AND UP1, UPT, UR37, URZ, UPT ;  /* 0x000000ff2500728c */ /* 0x000fc8000bf25270 */
[----:B------:R-:W-:-:S09]  /*27c0*/  UISETP.NE.OR UP1, UPT, UR8, 0x1, UP1 ;  /* 0x000000010800788c */ /* 0x000fd20008f25670 */
[----:B------:R-:W-:Y:S05]  /*27d0*/  BRA.U UP1, `(.L_x_43) ;  /* 0x0000000501487547 */ /* 0x000fea000b800000 */
[----:B------:R-:W-:Y:S01]  /*27e0*/  ISETP.NE.AND P2, PT, R2, RZ, PT ;  /* 0x000000ff0200720c */ /* 0x000fe20003f45270 */
[----:B------:R-:W-:Y:S01]  /*27f0*/  IMAD.MOV.U32 R12, RZ, RZ, 0x1 ;  /* 0x00000001ff0c7424 */ /* 0x000fe200078e00ff */
[----:B------:R-:W-:Y:S02]  /*2800*/  CS2R R10, SRZ ;  /* 0x00000000000a7805 */ /* 0x000fe4000001ff00 */
[----:B------:R-:W-:Y:S01]  /*2810*/  CS2R R8, SRZ ;  /* 0x0000000000087805 */ /* 0x000fe2000001ff00 */
[----:B------:R-:W-:Y:S01]  /*2820*/  UMOV UR4, 0x400 ;  /* 0x0000040000047882 */ /* 0x000fe20000000000 */
[----:B------:R-:W-:Y:S01]  /*2830*/  UMOV UR6, URZ ;  /* 0x000000ff00067c82 */ /* 0x000fe20008000000 */
[----:B------:R-:W-:-:S12]  /*2840*/  ULEA UR37, UR37, UR4, 0x18 ;  /* 0x0000000425257291 */ /* 0x000fd8000f8ec0ff */
.L_x_47:
[----:B------:R-:W-:Y:S02]  /*2850*/  LEA R0, R8, UR37, 0x3 ;  /* 0x0000002508007c11 */ /* 0x000fe4000f8e18ff */
[----:B------:R-:W-:-:S03]  /*2860*/  SHF.L.U32 R5, R9, 0x1f, RZ ;  /* 0x0000001f09057819 */ /* 0x000fc600000006ff */
[----:B------:R-:W-:Y:S01]  /*2870*/  VIADD R4, R0, 0x110 ;  /* 0x0000011000047836 */ /* 0x000fe20000000000 */
[----:B------:R-:W1:Y:S02]  /*2880*/  SYNCS.PHASECHK.TRANS64.TRYWAIT P0, [R0+URZ+0x100], R5 ;  /* 0x00010005000075a7 */ /* 0x000e6400080011ff */
[----:B-1----:R-:W-:Y:S05]  /*2890*/  @!P0 BRA `(.L_x_44) ;  /* 0x0000008c002c8947 */ /* 0x002fea0003800000 */
.L_x_145:
[----:B------:R-:W-:Y:S01]  /*28a0*/  ULEA UR5, UR6, UR37, 0x3 ;  /* 0x0000002506057291 */ /* 0x000fe2000f8e18ff */
[----:B------:R-:W-:Y:S02]  /*28b0*/  PRMT R4, RZ, 0x654, R4 ;  /* 0x00000654ff047816 */ /* 0x000fe40000000004 */
[----:B-1----:R-:W-:Y:S01]  /*28c0*/  SHF.L.U32 R5, R12, 0x1f, RZ ;  /* 0x0000001f0c057819 */ /* 0x002fe200000006ff */
[----:B------:R-:W-:Y:S01]  /*28d0*/  UIADD3 UR4, UPT, UPT, UR5, 0xc0, URZ ;  /* 0x000000c005047890 */ /* 0x000fe2000fffe0ff */
[----:B------:R1:W-:Y:S05]  /*28e0*/  SYNCS.ARRIVE.TRANS64.RED.A1T0 RZ, [R4+URZ], RZ ;  /* 0x000000ff04ff79a7 */ /* 0x0003ea00081004ff */
[----:B------:R-:W-:Y:S01]  /*28f0*/  IMAD.U32 R7, RZ, RZ, UR4 ;  /* 0x00000004ff077e24 */ /* 0x000fe2000f8e00ff */
[----:B------:R-:W2:Y:S04]  /*2900*/  SYNCS.PHASECHK.TRANS64.TRYWAIT P0, [UR5+0xd0], R5 ;  /* 0x0000d005ff0075a7 */ /* 0x000ea80008001105 */
[----:B------:R-:W-:Y:S01]  /*2910*/  PRMT R6, R2, 0x654, R7 ;  /* 0x0000065402067816 */ /* 0x000fe20000000007 */
[----:B-1----:R-:W-:Y:S01]  /*2920*/  @!P2 IMAD.MOV.U32 R4, RZ, RZ, 0x10 ;  /* 0x00000010ff04a424 */ /* 0x002fe200078e00ff */
[----:B--2---:R-:W-:Y:S06]  /*2930*/  @!P0 BRA `(.L_x_45) ;  /* 0x0000008c00188947 */ /* 0x004fec0003800000 */
.L_x_147:
[----:B------:R-:W-:Y:S01]  /*2940*/  ULEA UR4, UR6, UR37, 0x4 ;  /* 0x0000002506047291 */ /* 0x000fe2000f8e20ff */
[----:B------:R-:W-:Y:S01]  /*2950*/  SEL R3, R6, R3, !P2 ;  /* 0x0000000306037207 */ /* 0x000fe20005000000 */
[----:B------:R-:W-:Y:S01]  /*2960*/  UIADD3 UR5, UPT, UPT, UR5, 0xc0, URZ ;  /* 0x000000c005057890 */ /* 0x000fe2000fffe0ff */
[----:B-1----:R-:W-:Y:S01]  /*2970*/  LEA R0, R11, UR37, 0x3 ;  /* 0x000000250b007c11 */ /* 0x002fe2000f8e18ff */
[----:B------:R-:W-:Y:S01]  /*2980*/  UIADD3 UR4, UPT, UPT, UR4, 0x130, URZ ;  /* 0x0000013004047890 */ /* 0x000fe2000fffe0ff */
[----:B------:R-:W-:Y:S01]  /*2990*/  SHF.L.U32 R5, R10, 0x1f, RZ ;  /* 0x0000001f0a057819 */ /* 0x000fe200000006ff */
[----:B------:R1:W-:Y:S01]  /*29a0*/  @!P2 SYNCS.ARRIVE.TRANS64.RED RZ, [R3+URZ], R4 ;  /* 0x0000000403ffa9a7 */ /* 0x0003e200080004ff */
[----:B------:R-:W-:Y:S01]  /*29b0*/  UIADD3 UR6, UPT, UPT, UR6, 0x1, URZ ;  /* 0x0000000106067890 */ /* 0x000fe2000fffe0ff */
[----:B------:R-:W-:-:S03]  /*29c0*/  VIADD R8, R8, 0x1 ;  /* 0x0000000108087836 */ /* 0x000fc60000000000 */
[----:B------:R-:W-:Y:S02]  /*29d0*/  UISETP.NE.AND UP0, UPT, UR6, 0x2, UPT ;  /* 0x000000020600788c */ /* 0x000fe4000bf05270 */
[----:B------:R-:W-:Y:S06]  /*29e0*/  UGETNEXTWORKID.BROADCAST [UR4], [UR5] ;  /* 0x00000000040073ca */ /* 0x000fec0008000100 */
[----:B------:R-:W-:Y:S01]  /*29f0*/  USEL UR4, URZ, 0x1, UP0 ;  /* 0x00000001ff047887 */ /* 0x000fe20008000000 */
[----:B------:R-:W-:Y:S01]  /*2a00*/  ISETP.NE.AND P0, PT, R8, 0x2, PT ;  /* 0x000000020800780c */ /* 0x000fe20003f05270 */
[----:B------:R-:W-:Y:S01]  /*2a10*/  USEL UR6, UR6, URZ, UP0 ;  /* 0x000000ff06067287 */ /* 0x000fe20008000000 */
[----:B------:R-:W2:Y:S03]  /*2a20*/  SYNCS.PHASECHK.TRANS64.TRYWAIT P1, [R0+URZ+0xc0], R5 ;  /* 0x0000c005000075a7 */ /* 0x000ea600080211ff */
[----:B------:R-:W-:Y:S01]  /*2a30*/  LOP3.LUT R12, R12, UR4, RZ, 0x3c, !PT ;  /* 0x000000040c0c7c12 */ /* 0x000fe2000f8e3cff */
[----:B-12---:R-:W-:Y:S07]  /*2a40*/  @!P1 BRA `(.L_x_46) ;  /* 0x0000008800ec9947 */ /* 0x006fee0003800000 */
.L_x_148:
[C---:B------:R-:W-:Y:S01]  /*2a50*/  LEA R4, R11.reuse, UR37, 0x4 ;  /* 0x000000250b047c11 */ /* 0x040fe2000f8e20ff */
[----:B-1----:R-:W-:Y:S01]  /*2a60*/  VIADD R0, R0, 0xd0 ;  /* 0x000000d000007836 */ /* 0x002fe20000000000 */
[----:B------:R-:W-:Y:S01]  /*2a70*/  SEL R8, R8, RZ, P0 ;  /* 0x000000ff08087207 */ /* 0x000fe20000000000 */
[----:B------:R-:W-:-:S03]  /*2a80*/  VIADD R11, R11, 0x1 ;  /* 0x000000010b0b7836 */ /* 0x000fc60000000000 */
[----:B------:R-:W1:Y:S01]  /*2a90*/  LDS.128 R4, [R4+0x130] ;  /* 0x0001300004047984 */ /* 0x000e620000000c00 */
[----:B------:R-:W-:Y:S02]  /*2aa0*/  PRMT R0, RZ, 0x654, R0 ;  /* 0x00000654ff007816 */ /* 0x000fe40000000000 */
[C---:B------:R-:W-:Y:S01]  /*2ab0*/  ISETP.NE.AND P1, PT, R11.reuse, 0x2, PT ;  /* 0x000000020b00780c */ /* 0x040fe20003f25270 */
[----:B------:R-:W-:Y:S01]  /*2ac0*/  @!PT LDS RZ, [RZ] ;  /* 0x00000000fffff984 */ /* 0x000fe20000000800 */
[----:B------:R-:W-:Y:S01]  /*2ad0*/  @!PT LDS RZ, [RZ] ;  /* 0x00000000fffff984 */ /* 0x000fe20000000800 */
[----:B------:R-:W-:Y:S01]  /*2ae0*/  @!PT LDS RZ, [RZ] ;  /* 0x00000000fffff984 */ /* 0x000fe20000000800 */
[----:B------:R-:W-:Y:S01]  /*2af0*/  @!PT LDS RZ, [RZ] ;  /* 0x00000000fffff984 */ /* 0x000fe20000000800 */
[----:B------:R2:W-:Y:S06]  /*2b00*/  MEMBAR.ALL.CTA ;  /* 0x0000000000007992 */ /* 0x0005ec0000008000 */
[----:B--2---:R-:W2:Y:S01]  /*2b10*/  FENCE.VIEW.ASYNC.S ;  /* 0x00000000000073c6 */ /* 0x004ea20000000000 */
[----:B------:R-:W-:Y:S01]  /*2b20*/  SEL R11, R11, RZ, P1 ;  /* 0x000000ff0b0b7207 */ /* 0x000fe20000800000 */
[----:B--2---:R2:W-:Y:S01]  /*2b30*/  SYNCS.ARRIVE.TRANS64.RED.A1T0 RZ, [R0+URZ], RZ ;  /* 0x000000ff00ff79a7 */ /* 0x0045e200081004ff */
[----:B-1----:R-:W-:-:S02]  /*2b40*/  LOP3.LUT P3, RZ, R6, 0x1, RZ, 0xc0, !PT ;  /* 0x0000000106ff7812 */ /* 0x002fc4000786c0ff */
[----:B------:R-:W-:-:S04]  /*2b50*/  SEL R5, RZ, 0x1, P1 ;  /* 0x00000001ff057807 */ /* 0x000fc80000800000 */
[----:B------:R-:W-:Y:S02]  /*2b60*/  LOP3.LUT R10, R10, R5, RZ, 0x3c, !PT ;  /* 0x000000050a0a7212 */ /* 0x000fe400078e3cff */
[----:B--2---:R-:W-:-:S04]  /*2b70*/  SEL R0, RZ, 0x1, P0 ;  /* 0x00000001ff007807 */ /* 0x004fc80000000000 */
[----:B------:R-:W-:Y:S01]  /*2b80*/  LOP3.LUT R9, R9, R0, RZ, 0x3c, !PT ;  /* 0x0000000009097212 */ /* 0x000fe200078e3cff */
[----:B------:R-:W-:Y:S06]  /*2b90*/  @P3 BRA `(.L_x_47) ;  /* 0xfffffffc002c3947 */ /* 0x000fec000383ffff */
[----:B------:R-:W-:Y:S01]  /*2ba0*/  ULEA UR5, UR6, UR37, 0x3 ;  /* 0x0000002506057291 */ /* 0x000fe2000f8e18ff */
[----:B------:R-:W-:-:S08]  /*2bb0*/  SHF.L.U32 R3, R12, 0x1f, RZ ;  /* 0x0000001f0c037819 */ /* 0x000fd000000006ff */
[----:B------:R-:W1:Y:S02]  /*2bc0*/  SYNCS.PHASECHK.TRANS64 P0, [UR5+0xd0], R3 ;  /* 0x0000d003ff0075a7 */ /* 0x000e640008001005 */
[----:B-1----:R-:W-:Y:S05]  /*2bd0*/  @P0 BRA `(.L_x_48) ;  /* 0x0000000000080947 */ /* 0x002fea0003800000 */
[----:B------:R-:W1:Y:S02]  /*2be0*/  SYNCS.PHASECHK.TRANS64.TRYWAIT P0, [UR5+0xd0], R3 ;  /* 0x0000d003ff0075a7 */ /* 0x000e640008001105 */
[----:B-1----:R-:W-:Y:S05]  /*2bf0*/  @!P0 BRA `(.L_x_49) ;  /* 0x0000008800948947 */ /* 0x002fea0003800000 */
.L_x_48:
[----:B------:R-:W-:-:S04]  /*2c00*/  UIADD3 UR4, UPT, UPT, UR6, 0x1, URZ ;  /* 0x0000000106047890 */ /* 0x000fc8000fffe0ff */
[----:B------:R-:W-:-:S04]  /*2c10*/  UISETP.NE.AND UP0, UPT, UR4, 0x2, UPT ;  /* 0x000000020400788c */ /* 0x000fc8000bf05270 */
[----:B------:R-:W-:Y:S02]  /*2c20*/  USEL UR7, URZ, 0x1, UP0 ;  /* 0x00000001ff077887 */ /* 0x000fe40008000000 */
[----:B------:R-:W-:-:S04]  /*2c30*/  USEL UR4, UR4, URZ, UP0 ;  /* 0x000000ff04047287 */ /* 0x000fc80008000000 */
[----:B------:R-:W-:Y:S01]  /*2c40*/  ULEA UR4, UR4, UR37, 0x3 ;  /* 0x0000002504047291 */ /* 0x000fe2000f8e18ff */
[----:B-1----:R-:W-:-:S04]  /*2c50*/  LOP3.LUT R3, R12, UR7, RZ, 0x3c, !PT ;  /* 0x000000070c037c12 */ /* 0x002fc8000f8e3cff */
[----:B------:R-:W-:-:S04]  /*2c60*/  SHF.L.U32 R0, R3, 0x1f, RZ ;  /* 0x0000001f03007819 */ /* 0x000fc800000006ff */
[----:B------:R-:W1:Y:S02]  /*2c70*/  SYNCS.PHASECHK.TRANS64 P0, [UR4+0xd0], R0 ;  /* 0x0000d000ff0075a7 */ /* 0x000e640008001004 */
[----:B-1----:R-:W-:Y:S05]  /*2c80*/  @P0 EXIT ;  /* 0x000000000000094d */ /* 0x002fea0003800000 */
[----:B------:R-:W-:Y:S02]  /*2c90*/  SHF.L.U32 R3, R3, 0x1f, RZ ;  /* 0x0000001f03037819 */ /* 0x000fe400000006ff */
[----:B------:R-:W-:-:S07]  /*2ca0*/  MOV R0, UR4 ;  /* 0x0000000400007c02 */ /* 0x000fce0008000f00 */
.L_x_50:
[----:B-1----:R1:W2:Y:S02]  /*2cb0*/  SYNCS.PHASECHK.TRANS64.TRYWAIT P0, [R0+URZ+0xd0], R3 ;  /* 0x0000d003000075a7 */ /* 0x0022a400080011ff */
[----:B--2---:R-:W-:Y:S05]  /*2cc0*/  @!P0 NANOSLEEP.SYNCS 0x989680 ;  /* 0x009896800000895d */ /* 0x004fea0003900000 */
[----:B------:R-:W2:Y:S02]  /*2cd0*/  @!P0 SYNCS.PHASECHK.TRANS64 P0, [R0+URZ+0xd0], R3 ;  /* 0x0000d003000085a7 */ /* 0x000ea400080010ff */
[----:B--2---:R-:W-:Y:S05]  /*2ce0*/  @P0 EXIT ;  /* 0x000000000000094d */ /* 0x004fea0003800000 */
[----:B------:R-:W-:Y:S05]  /*2cf0*/  BRA `(.L_x_50) ;  /* 0xfffffffc00ec7947 */ /* 0x000fea000383ffff */
.L_x_43:
[----:B------:R-:W-:-:S09]  /*2d00*/  UISETP.NE.AND UP1, UPT, UR8, URZ, UPT ;  /* 0x000000ff0800728c */ /* 0x000fd2000bf25270 */
[----:B------:R-:W-:Y:S05]  /*2d10*/  BRA.U UP1, `(.L_x_51) ;  /* 0x0000000d01307547 */ /* 0x000fea000b800000 */
[----:B------:R-:W-:Y:S01]  /*2d20*/  UMOV UR4, 0x40 ;  /* 0x0000004000047882 */ /* 0x000fe20000000000 */
[----:B------:R-:W-:Y:S01]  /*2d30*/  NOP ;  /* 0x0000000000007918 */ /* 0x000fe20000000000 */
[----:B------:R-:W-:Y:S01]  /*2d40*/  ULEA UR4, UR37, UR4, 0x18 ;  /* 0x0000000425047291 */ /* 0x000fe2000f8ec0ff */
[----:B------:R-:W-:Y:S02]  /*2d50*/  UMOV UR5, 0x400 ;  /* 0x0000040000057882 */ /* 0x000fe40000000000 */
[----:B------:R-:W-:-:S06]  /*2d60*/  ULEA UR37, UR37, UR5, 0x18 ;  /* 0x0000000525257291 */ /* 0x000fcc000f8ec0ff */
[----:B------:R-:W1:Y:S02]  /*2d70*/  LDS.U8 R0, [UR4+0x1c] ;  /* 0x00001c04ff007984 */ /* 0x000e640008000000 */
[----:B-1----:R-:W-:-:S13]  /*2d80*/  ISETP.NE.AND P0, PT, R0, RZ, PT ;  /* 0x000000ff0000720c */ /* 0x002fda0003f05270 */
[----:B------:R-:W-:Y:S05]  /*2d90*/  @P0 BRA `(.L_x_52) ;  /* 0x0000000000580947 */ /* 0x000fea0003800000 */
[----:B------:R-:W-:-:S13]  /*2da0*/  ELECT P0, URZ, PT ;  /* 0x0000000000ff782f */ /* 0x000fda0003800000 */
[----:B------:R-:W-:Y:S05]  /*2db0*/  @!P0 BRA `(.L_x_53) ;  /* 0x0000000000608947 */ /* 0x000fea0003800000 */
[----:B------:R-:W-:Y:S01]  /*2dc0*/  UMOV UR5, 0x10 ;  /* 0x0000001000057882 */ /* 0x000fe20000000000 */
[----:B------:R-:W-:Y:S01]  /*2dd0*/  HFMA2 R0, -RZ, RZ, 0, 5.9604644775390625e-08 ;  /* 0x00000001ff007431 */ /* 0x000fe200000001ff */
[----:B------:R-:W-:-:S03]  /*2de0*/  MOV R2, 0xffff ;  /* 0x0000ffff00027802 */ /* 0x000fc60000000f00 */
[----:B------:R-:W-:Y:S04]  /*2df0*/  DEPBAR.LE SB1, 0x36 ;  /* 0x00009d800000791a */ /* 0x000fe80000000000 */
[----:B------:R-:W1:Y:S02]  /*2e00*/  UTCATOMSWS.FIND_AND_SET.ALIGN UP0, UR5, UR5 ;  /* 0x00000005000575e3 */ /* 0x000e640008000800 */
[----:B-1----:R-:W-:Y:S01]  /*2e10*/  MOV R3, UR5 ;  /* 0x0000000500037c02 */ /* 0x002fe20008000f00 */
[----:B------:R-:W-:Y:S06]  /*2e20*/  BRA.U UP0, `(.L_x_54) ;  /* 0x0000000100187547 */ /* 0x000fec000b800000 */
.L_x_55:
[----:B------:R-:W-:Y:S05]  /*2e30*/  NANOSLEEP 0x64 ;  /* 0x000000640000795d */ /* 0x000fea0003800000 */
[----:B------:R-:W-:-:S05]  /*2e40*/  UMOV UR5, 0x10 ;  /* 0x0000001000057882 */ /* 0x000fca0000000000 */
[----:B------:R-:W-:Y:S04]  /*2e50*/  DEPBAR.LE SB1, 0x36 ;  /* 0x00009d800000791a */ /* 0x000fe80000000000 */
[----:B------:R-:W1:Y:S02]  /*2e60*/  UTCATOMSWS.FIND_AND_SET.ALIGN UP0, UR5, UR5 ;  /* 0x00000005000575e3 */ /* 0x000e640008000800 */
[----:B-1----:R-:W-:Y:S01]  /*2e70*/  MOV R3, UR5 ;  /* 0x0000000500037c02 */ /* 0x002fe20008000f00 */
[----:B------:R-:W-:Y:S05]  /*2e80*/  BRA.U !UP0, `(.L_x_55) ;  /* 0xfffffffd08e87547 */ /* 0x000fea000b83ffff */
.L_x_54:
[-C--:B------:R-:W-:Y:S02]  /*2e90*/  SHF.L.U32 R2, R2, R3.reuse, RZ ;  /* 0x0000000302027219 */ /* 0x080fe400000006ff */
[----:B------:R-:W-:Y:S01]  /*2ea0*/  SHF.L.U32 R0, R0, R3, RZ ;  /* 0x0000000300007219 */ /* 0x000fe200000006ff */
[----:B------:R-:W-:Y:S02]  /*2eb0*/  IMAD.SHL.U32 R3, R3, 0x20, RZ ;  /* 0x0000002003037824 */ /* 0x000fe400078e00ff */
[----:B------:R1:W-:Y:S04]  /*2ec0*/  ATOMS.OR RZ, [UR4+0x14], R2 ;  /* 0x00001402ffff798c */ /* 0x0003e8000b000004 */
[----:B------:R1:W-:Y:S04]  /*2ed0*/  ATOMS.OR RZ, [UR4+0x18], R0 ;  /* 0x00001800ffff798c */ /* 0x0003e8000b000004 */
[----:B------:R1:W-:Y:S01]  /*2ee0*/  STS [UR37+0x150], R3 ;  /* 0x00015003ff007988 */ /* 0x0003e20008000825 */
[----:B------:R-:W-:Y:S05]  /*2ef0*/  BRA `(.L_x_53) ;  /* 0x0000000000107947 */ /* 0x000fea0003800000 */
.L_x_52:
[----:B------:R-:W-:Y:S02]  /*2f00*/  MOV R0, 0xffffffff ;  /* 0xffffffff00007802 */ /* 0x000fe40000000f00 */
[----:B------:R-:W-:-:S03]  /*2f10*/  MOV R2, 0x2f40 ;  /* 0x00002f4000027802 */ /* 0x000fc60000000f00 */
[----:B------:R1:W-:Y:S04]  /*2f20*/  STS [UR37+0x150], R0 ;  /* 0x00015000ff007988 */ /* 0x0003e80008000825 */
[----:B-1-3-5:R-:W-:Y:S05]  /*2f30*/  CALL.REL.NOINC `($__internal_1_$__cuda_sm10x_tcgen05_guardrail_trap_phase_invalid_during_alloc) ;  /* 0x0000008c00a87944 */ /* 0x02afea0003c00000 */
.L_x_53:
[----:B------:R-:W-:Y:S05]  /*2f40*/  WARPSYNC.ALL ;  /* 0x0000000000007948 */ /* 0x000fea0003800000 */
[----:B------:R-:W2:Y:S01]  /*2f50*/  S2UR UR6, SR_CgaCtaId ;  /* 0x00000000000679c3 */ /* 0x000ea20000008800 */
[----:B------:R-:W-:Y:S01]  /*2f60*/  UMOV UR4, 0x400 ;  /* 0x0000040000047882 */ /* 0x000fe20000000000 */
[----:B------:R-:W-:-:S06]  /*2f70*/  NOP ;  /* 0x0000000000007918 */ /* 0x000fcc0000000000 */
[----:B------:R-:W-:Y:S06]  /*2f80*/  BAR.ARV 0x6, 0xa0 ;  /* 0x0182800000007b1d */ /* 0x000fec0000002000 */
[----:B------:R-:W4:Y:S01]  /*2f90*/  LDCU UR7, c[0x0][0x38c] ;  /* 0x00007180ff0777ac */ /* 0x000f220008000800 */
[----:B------:R-:W-:Y:S01]  /*2fa0*/  IMAD.MOV.U32 R11, RZ, RZ, 0x1 ;  /* 0x00000001ff0b7424 */ /* 0x000fe200078e00ff */
[----:B------:R-:W-:Y:S01]  /*2fb0*/  CS2R R8, SRZ ;  /* 0x0000000000087805 */ /* 0x000fe2000001ff00 */
[----:B------:R-:W-:Y:S01]  /*2fc0*/  IMAD.MOV.U32 R10, RZ, RZ, RZ ;  /* 0x000000ffff0a7224 */ /* 0x000fe200078e00ff */
[----:B------:R-:W-:Y:S01]  /*2fd0*/  UMOV UR17, URZ ;  /* 0x000000ff00117c82 */ /* 0x000fe20008000000 */
[----:B------:R-:W-:Y:S01]  /*2fe0*/  UMOV UR16, URZ ;  /* 0x000000ff00107c82 */ /* 0x000fe20008000000 */
[----:B------:R-:W-:Y:S01]  /*2ff0*/  UMOV UR22, 0x0 ;  /* 0x0000000000167882 */ /* 0x000fe20000000000 */
[----:B------:R-:W-:Y:S01]  /*3000*/  UMOV UR23, 0x8418090 ;  /* 0x0841809000177882 */ /* 0x000fe20000000000 */
[----:B------:R-:W-:Y:S01]  /*3010*/  UMOV UR20, 0x0 ;  /* 0x0000000000147882 */ /* 0x000fe20000000000 */
[----:B------:R-:W-:Y:S01]  /*3020*/  UMOV UR21, 0x8418090 ;  /* 0x0841809000157882 */ /* 0x000fe20000000000 */
[----:B--2---:R-:W-:Y:S01]  /*3030*/  ULEA UR6, UR6, UR4, 0x18 ;  /* 0x0000000406067291 */ /* 0x004fe2000f8ec0ff */
[----:B------:R-:W2:Y:S03]  /*3040*/  LDCU UR4, c[0x0][0x38c] ;  /* 0x00007180ff0477ac */ /* 0x000ea60008000800 */
[----:B------:R-:W-:-:S02]  /*3050*/  UIADD3 UR11, UPT, UPT, UR6, 0x1a400, URZ ;  /* 0x0001a400060b7890 */ /* 0x000fc4000fffe0ff */
[----:B----4-:R-:W-:-:S03]  /*3060*/  UIADD3 UR7, UPT, UPT, UR7, 0x3f, URZ ;  /* 0x0000003f07077890 */ /* 0x010fc6000fffe0ff */
[----:B-1----:R-:W1:Y:S01]  /*3070*/  LDS R0, [UR6+0x150] ;  /* 0x00015006ff007984 */ /* 0x002e620008000800 */
[----:B------:R-:W-:Y:S02]  /*3080*/  UIADD3 UR18, UPT, UPT, UR6, 0xc400, URZ ;  /* 0x0000c40006127890 */ /* 0x000fe4000fffe0ff */
[----:B------:R-:W-:Y:S02]  /*3090*/  USHF.R.S32.HI UR5, URZ, 0x1f, UR7 ;  /* 0x0000001fff057899 */ /* 0x000fe40008011407 */
[----:B------:R-:W-:Y:S02]  /*30a0*/  USHF.R.U32.HI UR11, URZ, 0x4, UR11 ;  /* 0x00000004ff0b7899 */ /* 0x000fe4000801160b */
[----:B------:R-:W-:Y:S02]  /*30b0*/  ULEA.HI UR5, UR5, UR7, URZ, 0x6 ;  /* 0x0000000705057291 */ /* 0x000fe4000f8f30ff */
[----:B------:R-:W-:Y:S02]  /*30c0*/  USHF.R.U32.HI UR18, URZ, 0x4, UR18 ;  /* 0x00000004ff127899 */ /* 0x000fe40008011612 */
[----:B------:R-:W-:-:S02]  /*30d0*/  USHF.R.S32.HI UR5, URZ, 0x6, UR5 ;  /* 0x00000006ff057899 */ /* 0x000fc40008011405 */
[----:B------:R-:W-:Y:S02]  /*30e0*/  ULOP3.LUT UR11, UR11, 0x3fff, URZ, 0xc0, !UPT ;  /* 0x00003fff0b0b7892 */ /* 0x000fe4000f8ec0ff */
[----:B------:R-:W-:Y:S02]  /*30f0*/  UISETP.LT.AND UP0, UPT, UR5, 0x1, UPT ;  /* 0x000000010500788c */ /* 0x000fe4000bf01270 */
[----:B------:R-:W-:Y:S02]  /*3100*/  ULOP3.LUT UR18, UR18, 0x3fff, URZ, 0xc0, !UPT ;  /* 0x00003fff12127892 */ /* 0x000fe4000f8ec0ff */
[----:B------:R-:W-:Y:S02]  /*3110*/  USEL UR10, UR5, 0x1, !UP0 ;  /* 0x00000001050a7887 */ /* 0x000fe4000c000000 */
[----:B------:R-:W-:Y:S02]  /*3120*/  ULOP3.LUT UR11, UR11, 0x2000000, URZ, 0xfc, !UPT ;  /* 0x020000000b0b7892 */ /* 0x000fe4000f8efcff */
[----:B------:R-:W-:-:S02]  /*3130*/  UIADD3 UR10, UPT, UPT, -UR10, URZ, URZ ;  /* 0x000000ff0a0a7290 */ /* 0x000fc4000fffe1ff */
[----:B--2---:R-:W-:Y:S01]  /*3140*/  UISETP.GE.AND UP3, UPT, UR4, 0x1, UPT ;  /* 0x000000010400788c */ /* 0x004fe2000bf66270 */
[----:B-1----:R-:W-:-:S15]  /*3150*/  R2UR UR19, R0 ;  /* 0x00000000001372ca */ /* 0x002fde00000e0000 */
.L_x_62:
[----:B------:R-:W-:Y:S02]  /*3160*/  LEA R0, R10, UR6, 0x3 ;  /* 0x000000060a007c11 */ /* 0x000fe4000f8e18ff */
[----:B------:R-:W-:Y:S02]  /*3170*/  SHF.L.U32 R5, R9, 0x1f, RZ ;  /* 0x0000001f09057819 */ /* 0x000fe400000006ff */
[----:B------:R-:W-:Y:S01]  /*3180*/  PLOP3.LUT P0, PT, PT, PT, UP3, 0x80, 0x8 ;  /* 0x000000000008781c */ /* 0x000fe20003f0f038 */
[----:B------:R-:W-:Y:S01]  /*3190*/  VIADD R3, R0, 0xd0 ;  /* 0x000000d000037836 */ /* 0x000fe20000000000 */
[----:B-1----:R-:W1:Y:S02]  /*31a0*/  SYNCS.PHASECHK.TRANS64.TRYWAIT P1, [R0+URZ+0xc0], R5 ;  /* 0x0000c005000075a7 */ /* 0x002e6400080211ff */
[----:B-1--4-:R-:W-:Y:S09]  /*31b0*/  @!P1 BRA `(.L_x_56) ;  /* 0x00000084003c9947 */ /* 0x012ff20003800000 */
.L_x_150:
[----:B------:R-:W-:Y:S01]  /*31c0*/  LEA R4, R10, UR6, 0x4 ;  /* 0x000000060a047c11 */ /* 0x000fe2000f8e20ff */
[----:B------:R-:W-:Y:S01]  /*31d0*/  @UP3 ULEA UR4, UR16, UR6, 0x3 ;  /* 0x0000000610043291 */ /* 0x000fe2000f8e18ff */
[----:B------:R-:W-:Y:S01]  /*31e0*/  PLOP3.LUT P2, PT, PT, PT, PT, 0x80, 0x8 ;  /* 0x000000000008781c */ /* 0x000fe20003f4f070 */
[----:B------:R-:W-:Y:S01]  /*31f0*/  ULEA UR8, UR17, UR6, 0x3 ;  /* 0x0000000611087291 */ /* 0x000fe2000f8e18ff */
[----:B------:R-:W-:Y:S01]  /*3200*/  PRMT R3, RZ, 0x654, R3 ;  /* 0x00000654ff037816 */ /* 0x000fe20000000003 */
[----:B------:R-:W-:Y:S01]  /*3210*/  ULEA UR9, UR17, UR19, 0x8 ;  /* 0x0000001311097291 */ /* 0x000fe2000f8e40ff */
[----:B-1----:R-:W1:Y:S01]  /*3220*/  LDS.128 R4, [R4+0x130] ;  /* 0x0001300004047984 */ /* 0x002e620000000c00 */
[----:B------:R-:W-:Y:S02]  /*3230*/  @P0 SHF.L.U32 R2, R8, 0x1f, RZ ;  /* 0x0000001f08020819 */ /* 0x000fe400000006ff */
[----:B------:R-:W-:Y:S01]  /*3240*/  SHF.L.U32 R0, R11, 0x1f, RZ ;  /* 0x0000001f0b007819 */ /* 0x000fe200000006ff */
[----:B------:R-:W-:Y:S01]  /*3250*/  @!PT LDS RZ, [RZ] ;  /* 0x00000000fffff984 */ /* 0x000fe20000000800 */
[----:B------:R-:W-:Y:S01]  /*3260*/  @!PT LDS RZ, [RZ] ;  /* 0x00000000fffff984 */ /* 0x000fe20000000800 */
[----:B------:R-:W-:Y:S01]  /*3270*/  @!PT LDS RZ, [RZ] ;  /* 0x00000000fffff984 */ /* 0x000fe20000000800 */
[----:B------:R-:W-:Y:S01]  /*3280*/  @!PT LDS RZ, [RZ] ;  /* 0x00000000fffff984 */ /* 0x000fe20000000800 */
[----:B------:R2:W-:Y:S06]  /*3290*/  MEMBAR.ALL.CTA ;  /* 0x0000000000007992 */ /* 0x0005ec0000008000 */
[----:B--2---:R-:W2:Y:S02]  /*32a0*/  FENCE.VIEW.ASYNC.S ;  /* 0x00000000000073c6 */ /* 0x004ea40000000000 */
[----:B--2---:R2:W-:Y:S01]  /*32b0*/  SYNCS.ARRIVE.TRANS64.RED.A1T0 RZ, [R3+URZ], RZ ;  /* 0x000000ff03ff79a7 */ /* 0x0045e200081004ff */
[----:B------:R2:W4:Y:S01]  /*32c0*/  @P0 SYNCS.PHASECHK.TRANS64.TRYWAIT P2, [UR4], R2 ;  /* 0x00000002ff0005a7 */ /* 0x0005220008041104 */
[----:B-1----:R-:W-:Y:S01]  /*32d0*/  LOP3.LUT P1, RZ, R6, 0x1, RZ, 0xc0, !PT ;  /* 0x0000000106ff7812 */ /* 0x002fe2000782c0ff */
[----:B------:R-:W1:Y:S02]  /*32e0*/  SYNCS.PHASECHK.TRANS64.TRYWAIT P0, [UR8+0xf0], R0 ;  /* 0x0000f000ff0075a7 */ /* 0x000e640008001108 */
[----:B-12-4-:R-:W-:Y:S10]  /*32f0*/  @!P0 BRA `(.L_x_57) ;  /* 0x0000008400008947 */ /* 0x016ff40003800000 */
.L_x_152:
[----:B------:R-:W-:Y:S01]  /*3300*/  IADD3 R10, PT, PT, R10, 0x1, RZ ;  /* 0x000000010a0a7810 */ /* 0x000fe20007ffe0ff */
[----:B------:R-:W-:Y:S06]  /*3310*/  BRA.U !UP3, `(.L_x_58) ;  /* 0x000000010b987547 */ /* 0x000fec000b800000 */
[----:B------:R-:W-:Y:S01]  /*3320*/  UPLOP3.LUT UP4, UPT, UPT, UPT, UPT, 0x40, 0x4 ;  /* 0x000000000004789c */ /* 0x000fe20003f8e870 */
[----:B------:R-:W-:Y:S01]  /*3330*/  UMOV UR15, UR10 ;  /* 0x0000000a000f7c82 */ /* 0x000fe20008000000 */
[----:B------:R-:W-:Y:S01]  /*3340*/  UMOV UR14, UR5 ;  /* 0x00000005000e7c82 */ /* 0x000fe20008000000 */
[----:B------:R-:W-:-:S08]  /*3350*/  UMOV UR13, UR16 ;  /* 0x00000010000d7c82 */ /* 0x000fd00008000000 */
.L_x_61:
[----:B------:R-:W-:Y:S02]  /*3360*/  UIADD3 UR15, UPT, UPT, UR15, 0x1, URZ ;  /* 0x000000010f0f7890 */ /* 0x000fe4000fffe0ff */
[----:B--2---:R-:W-:Y:S02]  /*3370*/  ULEA UR7, UR13, UR6, 0x3 ;  /* 0x000000060d077291 */ /* 0x004fe4000f8e18ff */
[----:B------:R-:W-:Y:S01]  /*3380*/  UISETP.NE.AND UP0, UPT, UR15, URZ, UPT ;  /* 0x000000ff0f00728c */ /* 0x000fe2000bf05270 */
[----:B----4-:R-:W-:Y:S10]  /*3390*/  @P2 BRA `(.L_x_59) ;  /* 0x00000000000c2947 */ /* 0x010ff40003800000 */
[----:B-1----:R-:W-:Y:S04]  /*33a0*/  SHF.L.U32 R3, R8, 0x1f, RZ ;  /* 0x0000001f08037819 */ /* 0x002fe800000006ff */
[----:B------:R-:W1:Y:S02]  /*33b0*/  SYNCS.PHASECHK.TRANS64.TRYWAIT P0, [UR7], R3 ;  /* 0x00000003ff0075a7 */ /* 0x000e640008001107 */
[----:B-1----:R-:W-:Y:S05]  /*33c0*/  @!P0 BRA `(.L_x_60) ;  /* 0x0000008000e48947 */ /* 0x002fea0003800000 */
.L_x_59:
[----:B------:R-:W-:Y:S01]  /*33d0*/  UISETP.NE.AND UP1, UPT, UR14, 0x1, UPT ;  /* 0x000000010e00788c */ /* 0x000fe2000bf25270 */
[----:B------:R-:W-:Y:S01]  /*33e0*/  PLOP3.LUT P2, PT, PT, PT, PT, 0x80, 0x8 ;  /* 0x000000000008781c */ /* 0x000fe20003f4f070 */
[----:B------:R-:W-:Y:S02]  /*33f0*/  UIADD3 UR16, UPT, UPT, UR13, 0x1, URZ ;  /* 0x000000010d107890 */ /* 0x000fe4000fffe0ff */
[----:B------:R-:W-:Y:S02]  /*3400*/  ULEA UR24, UR13, UR18, 0x9 ;  /* 0x000000120d187291 */ /* 0x000fe4000f8e48ff */
[----:B------:R-:W-:Y:S01]  /*3410*/  UISETP.NE.AND UP2, UPT, UR16, 0x7, UPT ;  /* 0x000000071000788c */ /* 0x000fe2000bf45270 */
[----:B------:R-:W-:Y:S01]  /*3420*/  PLOP3.LUT P0, PT, PT, PT, UP1, 0x80, 0x8 ;  /* 0x000000000008781c */ /* 0x000fe20003f0f018 */
[----:B------:R-:W-:Y:S02]  /*3430*/  ULEA UR26, UR13, UR11, 0xa ;  /* 0x0000000b0d1a7291 */ /* 0x000fe4000f8e50ff */
[----:B------:R-:W-:Y:S02]  /*3440*/  USEL UR12, URZ, 0x1, UP2 ;  /* 0x00000001ff0c7887 */ /* 0x000fe40009000000 */
[----:B------:R-:W-:Y:S02]  /*3450*/  USEL UR16, UR16, URZ, UP2 ;  /* 0x000000ff10107287 */ /* 0x000fe40009000000 */
[----:B------:R-:W-:Y:S02]  /*3460*/  UIADD3 UR30, UPT, UPT, UR24, 0x100, URZ ;  /* 0x00000100181e7890 */ /* 0x000fe4000fffe0ff */
[----:B------:R-:W-:Y:S01]  /*3470*/  @UP1 ULEA UR4, UR16, UR6, 0x3 ;  /* 0x0000000610041291 */ /* 0x000fe2000f8e18ff */
[----:B------:R-:W-:Y:S01]  /*3480*/  LOP3.LUT R8, R8, UR12, RZ, 0x3c, !PT ;  /* 0x0000000c08087c12 */ /* 0x000fe2000f8e3cff */
[----:B------:R-:W-:Y:S02]  /*3490*/  UIADD3 UR28, UPT, UPT, UR26, 0x100, URZ ;  /* 0x000001001a1c7890 */ /* 0x000fe4000fffe0ff */
[----:B------:R-:W-:Y:S01]  /*34a0*/  UIADD3 UR7, UPT, UPT, UR7, 0x38, URZ ;  /* 0x0000003807077890 */ /* 0x000fe2000fffe0ff */
[----:B-1----:R-:W-:Y:S01]  /*34b0*/  @P0 SHF.L.U32 R0, R8, 0x1f, RZ ;  /* 0x0000001f08000819 */ /* 0x002fe200000006ff */
[----:B------:R-:W-:Y:S01]  /*34c0*/  UMOV UR25, 0x40004040 ;  /* 0x4000404000197882 */ /* 0x000fe20000000000 */
[----:B------:R-:W-:Y:S01]  /*34d0*/  UMOV UR27, 0x40004040 ;  /* 0x40004040001b7882 */ /* 0x000fe20000000000 */
[----:B------:R-:W-:Y:S01]  /*34e0*/  UMOV UR31, 0x40004040 ;  /* 0x40004040001f7882 */ /* 0x000fe20000000000 */
[----:B------:R2:W4:Y:S01]  /*34f0*/  @P0 SYNCS.PHASECHK.TRANS64.TRYWAIT P2, [UR4], R0 ;  /* 0x00000000ff0005a7 */ /* 0x0005220008041104 */
[----:B------:R-:W-:Y:S01]  /*3500*/  UIADD3 UR14, UPT, UPT, UR14, -0x1, URZ ;  /* 0xffffffff0e0e7890 */ /* 0x000fe2000fffe0ff */
[----:B------:R2:W-:Y:S01]  /*3510*/  UTCQMMA gdesc[UR24], gdesc[UR26], tmem[UR9], tmem[UR22], idesc[UR23], UP4 ;  /* 0x00ff161a180075ea */ /* 0x0005e2000a000309 */
[----:B------:R-:W-:Y:S01]  /*3520*/  UPLOP3.LUT UP4, UPT, UPT, UPT, UPT, 0x80, 0x8 ;  /* 0x000000000008789c */ /* 0x000fe20003f8f070 */
[----:B------:R-:W-:Y:S01]  /*3530*/  UMOV UR29, 0x40004040 ;  /* 0x40004040001d7882 */ /* 0x000fe20000000000 */
[----:B------:R-:W-:Y:S01]  /*3540*/  UMOV UR13, UR16 ;  /* 0x00000010000d7c82 */ /* 0x000fe20008000000 */
[----:B------:R2:W-:Y:S01]  /*3550*/  UTCQMMA gdesc[UR30], gdesc[UR28], tmem[UR9], tmem[UR20], idesc[UR21], UPT ;  /* 0x00ff141c1e0075ea */ /* 0x0005e2000b800309 */
[----:B------:R2:W-:Y:S01]  /*3560*/  UTCBAR [UR7], URZ ;  /* 0x000000ff070073e9 */ /* 0x0005e200080000ff */
[----:B------:R-:W-:Y:S06]  /*3570*/  BRA.U UP0, `(.L_x_61) ;  /* 0xfffffffd00787547 */ /* 0x000fec000b83ffff */
.L_x_58:
[----:B------:R-:W-:Y:S01]  /*3580*/  UIADD3 UR17, UPT, UPT, UR17, 0x1, URZ ;  /* 0x0000000111117890 */ /* 0x000fe2000fffe0ff */
[C---:B------:R-:W-:Y:S01]  /*3590*/  ISETP.NE.AND P0, PT, R10.reuse, 0x2, PT ;  /* 0x000000020a00780c */ /* 0x040fe20003f05270 */
[----:B------:R-:W-:Y:S02]  /*35a0*/  UIADD3 UR8, UPT, UPT, UR8, 0xe0, URZ ;  /* 0x000000e008087890 */ /* 0x000fe4000fffe0ff */
[----:B------:R-:W-:Y:S01]  /*35b0*/  UISETP.NE.AND UP0, UPT, UR17, 0x2, UPT ;  /* 0x000000021100788c */ /* 0x000fe2000bf05270 */
[----:B-12---:R-:W-:Y:S02]  /*35c0*/  SEL R0, RZ, 0x1, P0 ;  /* 0x00000001ff007807 */ /* 0x006fe40000000000 */
[----:B------:R-:W-:Y:S01]  /*35d0*/  SEL R10, R10, RZ, P0 ;  /* 0x000000ff0a0a7207 */ /* 0x000fe20000000000 */
[----:B------:R-:W-:Y:S01]  /*35e0*/  USEL UR4, URZ, 0x1, UP0 ;  /* 0x00000001ff047887 */ /* 0x000fe20008000000 */
[----:B------:R-:W-:Y:S01]  /*35f0*/  LOP3.LUT R9, R9, R0, RZ, 0x3c, !PT ;  /* 0x0000000009097212 */ /* 0x000fe200078e3cff */
[----:B------:R-:W-:Y:S01]  /*3600*/  USEL UR17, UR17, URZ, UP0 ;  /* 0x000000ff11117287 */ /* 0x000fe20008000000 */
[----:B------:R1:W-:Y:S03]  /*3610*/  UTCBAR [UR8], URZ ;  /* 0x000000ff080073e9 */ /* 0x0003e600080000ff */
[----:B------:R-:W-:Y:S01]  /*3620*/  LOP3.LUT R11, R11, UR4, RZ, 0x3c, !PT ;  /* 0x000000040b0b7c12 */ /* 0x000fe2000f8e3cff */
[----:B------:R-:W-:Y:S07]  /*3630*/  @P1 BRA `(.L_x_62) ;  /* 0xfffffff800c81947 */ /* 0x000fee000383ffff */
[----:B------:R-:W2:Y:S01]  /*3640*/  S2UR UR4, SR_CgaCtaId ;  /* 0x00000000000479c3 */ /* 0x000ea20000008800 */
[----:B------:R-:W-:Y:S01]  /*3650*/  ELECT P0, URZ, PT ;  /* 0x0000000000ff782f */ /* 0x000fe20003800000 */
[----:B------:R-:W-:Y:S01]  /*3660*/  IMAD.MOV.U32 R0, RZ, RZ, 0x1 ;  /* 0x00000001ff007424 */ /* 0x000fe200078e00ff */
[----:B------:R-:W-:Y:S01]  /*3670*/  UIADD3 UR6, UPT, UPT, UR6, 0xf0, URZ ;  /* 0x000000f006067890 */ /* 0x000fe2000fffe0ff */
[----:B------:R-:W-:Y:S01]  /*3680*/  SHF.L.U32 R3, R11, 0x1f, RZ ;  /* 0x0000001f0b037819 */ /* 0x000fe200000006ff */
[----:B------:R-:W-:-:S03]  /*3690*/  UMOV UR5, 0x40 ;  /* 0x0000004000057882 */ /* 0x000fc60000000000 */
[----:B------:R-:W-:Y:S01]  /*36a0*/  UVIRTCOUNT.DEALLOC.SMPOOL 0x80 ;  /* 0x000000800000784c */ /* 0x000fe20000000000 */
[----:B--2---:R-:W-:Y:S02]  /*36b0*/  ULEA UR4, UR4, UR5, 0x18 ;  /* 0x0000000504047291 */ /* 0x004fe4000f8ec0ff */
[----:B------:R-:W-:-:S07]  /*36c0*/  ULEA UR5, UR17, UR6, 0x3 ;  /* 0x0000000611057291 */ /* 0x000fce000f8e18ff */
[----:B------:R2:W-:Y:S02]  /*36d0*/  @P0 STS.U8 [UR4+0x1c], R0 ;  /* 0x00001c00ff000988 */ /* 0x0005e40008000004 */
[----:B------:R-:W3:Y:S02]  /*36e0*/  SYNCS.PHASECHK.TRANS64.TRYWAIT P0, [UR5], R3 ;  /* 0x00000003ff0075a7 */ /* 0x000ee40008001105 */
[----:B--23--:R-:W-:Y:S05]  /*36f0*/  @!P0 BRA `(.L_x_63) ;  /* 0x0000008000308947 */ /* 0x00cfea0003800000 */
.L_x_155:
[----:B------:R-:W-:-:S04]  /*3700*/  UIADD3 UR7, UPT, UPT, UR17, 0x1, URZ ;  /* 0x0000000111077890 */ /* 0x000fc8000fffe0ff */
[----:B------:R-:W-:-:S04]  /*3710*/  UISETP.NE.AND UP0, UPT, UR7, 0x2, UPT ;  /* 0x000000020700788c */ /* 0x000fc8000bf05270 */
[----:B------:R-:W-:Y:S02]  /*3720*/  USEL UR5, URZ, 0x1, UP0 ;  /* 0x00000001ff057887 */ /* 0x000fe40008000000 */
[----:B------:R-:W-:-:S04]  /*3730*/  USEL UR7, UR7, URZ, UP0 ;  /* 0x000000ff07077287 */ /* 0x000fc80008000000 */
[----:B------:R-:W-:Y:S01]  /*3740*/  ULEA UR7, UR7, UR6, 0x3 ;  /* 0x0000000607077291 */ /* 0x000fe2000f8e18ff */
[----:B--2---:R-:W-:-:S04]  /*3750*/  LOP3.LUT R3, R11, UR5, RZ, 0x3c, !PT ;  /* 0x000000050b037c12 */ /* 0x004fc8000f8e3cff */
[----:B------:R-:W-:-:S04]  /*3760*/  SHF.L.U32 R3, R3, 0x1f, RZ ;  /* 0x0000001f03037819 */ /* 0x000fc800000006ff */
[----:B------:R-:W2:Y:S02]  /*3770*/  SYNCS.PHASECHK.TRANS64.TRYWAIT P0, [UR7], R3 ;  /* 0x00000003ff0075a7 */ /* 0x000ea40008001107 */
[----:B--2---:R-:W-:Y:S05]  /*3780*/  @!P0 BRA `(.L_x_64) ;  /* 0x0000008000248947 */ /* 0x004fea0003800000 */
.L_x_157:
[----:B------:R-:W-:Y:S01]  /*3790*/  NOP ;  /* 0x0000000000007918 */ /* 0x000fe20000000000 */
[----:B--2---:R-:W2:Y:S01]  /*37a0*/  LDS R0, [UR4+0x14] ;  /* 0x00001404ff007984 */ /* 0x004ea20008000800 */
[----:B------:R-:W-:Y:S01]  /*37b0*/  ULOP3.LUT UR6, UR19, 0xffff, URZ, 0xc0, !UPT ;  /* 0x0000ffff13067892 */ /* 0x000fe2000f8ec0ff */
[----:B-1----:R-:W-:Y:S01]  /*37c0*/  UMOV UR8, 0xffff ;  /* 0x0000ffff00087882 */ /* 0x002fe20000000000 */
[----:B------:R-:W-:Y:S02]  /*37d0*/  UMOV UR5, 0x1 ;  /* 0x0000000100057882 */ /* 0x000fe40000000000 */
[----:B------:R-:W-:-:S04]  /*37e0*/  USHF.R.U32.HI UR6, URZ, 0x5, UR6 ;  /* 0x00000005ff067899 */ /* 0x000fc80008011606 */
[----:B------:R-:W-:Y:S02]  /*37f0*/  USHF.L.U32 UR8, UR8, UR6, URZ ;  /* 0x0000000608087299 */ /* 0x000fe400080006ff */
[----:B------:R-:W-:-:S04]  /*3800*/  USHF.L.U32 UR5, UR5, UR6, URZ ;  /* 0x0000000605057299 */ /* 0x000fc800080006ff */
[----:B--2---:R-:W-:-:S04]  /*3810*/  LOP3.LUT R0, R0, UR8, RZ, 0xc0, !PT ;  /* 0x0000000800007c12 */ /* 0x004fc8000f8ec0ff */
[----:B------:R-:W-:-:S13]  /*3820*/  ISETP.NE.AND P0, PT, R0, UR8, PT ;  /* 0x0000000800007c0c */ /* 0x000fda000bf05270 */
[----:B------:R-:W-:Y:S05]  /*3830*/  @P0 BRA `(.L_x_65) ;  /* 0x0000000000580947 */ /* 0x000fea0003800000 */
[----:B------:R-:W1:Y:S02]  /*3840*/  LDS R0, [UR4+0x18] ;  /* 0x00001804ff007984 */ /* 0x000e640008000800 */
[----:B-1----:R-:W-:-:S04]  /*3850*/  LOP3.LUT R0, R0, UR5, RZ, 0xc0, !PT ;  /* 0x0000000500007c12 */ /* 0x002fc8000f8ec0ff */
[----:B------:R-:W-:-:S13]  /*3860*/  ISETP.NE.AND P0, PT, R0, UR5, PT ;  /* 0x0000000500007c0c */ /* 0x000fda000bf05270 */
[----:B------:R-:W-:Y:S05]  /*3870*/  @P0 BRA `(.L_x_66) ;  /* 0x00000000003c0947 */ /* 0x000fea0003800000 */
[----:B------:R-:W1:Y:S01]  /*3880*/  S2R R2, SR_LANEID ;  /* 0x0000000000027919 */ /* 0x000e620000000000 */
[----:B------:R-:W-:Y:S01]  /*3890*/  ULOP3.LUT UR8, URZ, UR8, URZ, 0x33, !UPT ;  /* 0x00000008ff087292 */ /* 0x000fe2000f8e33ff */
[----:B------:R-:W-:Y:S01]  /*38a0*/  LOP3.LUT R4, RZ, UR5, RZ, 0x33, !PT ;  /* 0x00000005ff047c12 */ /* 0x000fe2000f8e33ff */
[----:B------:R-:W-:Y:S02]  /*38b0*/  VOTEU.ANY UR7, UPT, PT ;  /* 0x0000000000077886 */ /* 0x000fe400038e0100 */
[----:B------:R-:W-:Y:S01]  /*38c0*/  UFLO.U32 UR7, UR7 ;  /* 0x00000007000772bd */ /* 0x000fe200080e0000 */
[----:B------:R-:W2:Y:S01]  /*38d0*/  REDUX UR5, R4 ;  /* 0x00000000040573c4 */ /* 0x000ea20000000000 */
[----:B------:R-:W-:-:S06]  /*38e0*/  IMAD.U32 R0, RZ, RZ, UR8 ;  /* 0x00000008ff007e24 */ /* 0x000fcc000f8e00ff */
[----:B------:R3:W-:Y:S01]  /*38f0*/  UTCATOMSWS.AND URZ, UR8 ;  /* 0x0000000800ff79e3 */ /* 0x0007e20008000000 */
[----:B------:R-:W4:Y:S01]  /*3900*/  REDUX UR6, R0 ;  /* 0x00000000000673c4 */ /* 0x000f220000000000 */
[----:B-1----:R-:W-:Y:S01]  /*3910*/  ISETP.EQ.U32.AND P0, PT, R2, UR7, PT ;  /* 0x0000000702007c0c */ /* 0x002fe2000bf02070 */
[----:B--2---:R-:W-:Y:S01]  /*3920*/  IMAD.U32 R2, RZ, RZ, UR5 ;  /* 0x00000005ff027e24 */ /* 0x004fe2000f8e00ff */
[----:B----4-:R-:W-:-:S11]  /*3930*/  MOV R3, UR6 ;  /* 0x0000000600037c02 */ /* 0x010fd60008000f00 */
[----:B------:R3:W-:Y:S04]  /*3940*/  @P0 ATOMS.AND RZ, [UR4+0x14], R3 ;  /* 0x00001403ffff098c */ /* 0x0007e8000a800004 */
[----:B------:R3:W-:Y:S01]  /*3950*/  @P0 ATOMS.AND RZ, [UR4+0x18], R2 ;  /* 0x00001802ffff098c */ /* 0x0007e2000a800004 */
[----:B------:R-:W-:Y:S05]  /*3960*/  BRA `(.L_x_67) ;  /* 0x0000000000147947 */ /* 0x000fea0003800000 */
.L_x_66:
[----:B------:R-:W-:Y:S02]  /*3970*/  MOV R2, 0x3990 ;  /* 0x0000399000027802 */ /* 0x000fe40000000f00 */
[----:B----45:R-:W-:Y:S05]  /*3980*/  CALL.REL.NOINC `($__internal_0_$__cuda_sm10x_tcgen05_guardrail_trap_col_being_dealloced_not_returned_by_alloc) ;  /* 0x0000008400087944 */ /* 0x030fea0003c00000 */
[----:B------:R-:W-:Y:S05]  /*3990*/  BRA `(.L_x_67) ;  /* 0x0000000000087947 */ /* 0x000fea0003800000 */
.L_x_65:
[----:B------:R-:W-:Y:S02]  /*39a0*/  MOV R2, 0x39c0 ;  /* 0x000039c000027802 */ /* 0x000fe40000000f00 */
[----:B----45:R-:W-:Y:S05]  /*39b0*/  CALL.REL.NOINC `($__internal_2_$__cuda_sm10x_tcgen05_guardrail_trap_unallocated_columns_being_dealloced) ;  /* 0x0000008400147944 */ /* 0x030fea0003c00000 */
.L_x_67:
[----:B------:R-:W-:Y:S01]  /*39c0*/  NOP ;  /* 0x0000000000007918 */ /* 0x000fe20000000000 */
[----:B---3--:R-:W-:Y:S05]  /*39d0*/  EXIT ;  /* 0x000000000000794d */ /* 0x008fea0003800000 */
.L_x_51:
[----:B------:R-:W-:-:S09]  /*39e0*/  UISETP.NE.OR UP2, UPT, UR8, 0x3, !UP2 ;  /* 0x000000030800788c */ /* 0x000fd2000d745670 */
[----:B------:R-:W-:Y:S05]  /*39f0*/  BRA.U UP2, `(.L_x_68) ;  /* 0x0000001102147547 */ /* 0x000fea000b800000 */
[----:B------:R-:W1:Y:S01]  /*3a00*/  LDC R0, c[0x0][0xb30] ;  /* 0x0002cc00ff007b82 */ /* 0x000e620000000800 */
[----:B------:R-:W2:Y:S01]  /*3a10*/  LDCU.64 UR8, c[0x0][0x888] ;  /* 0x00011100ff0877ac */ /* 0x000ea20008000a00 */
[----:B------:R-:W-:Y:S02]  /*3a20*/  HFMA2 R29, -RZ, RZ, 0, 0 ;  /* 0x00000000ff1d7431 */ /* 0x000fe400000001ff */
[----:B------:R-:W-:Y:S01]  /*3a30*/  IMAD.MOV.U32 R31, RZ, RZ, 0x1 ;  /* 0x00000001ff1f7424 */ /* 0x000fe200078e00ff */
[----:B------:R-:W-:Y:S01]  /*3a40*/  MOV R23, 0x2000 ;  /* 0x0000200000177802 */ /* 0x000fe20000000f00 */
[----:B------:R-:W4:Y:S01]  /*3a50*/  LDCU.64 UR4, c[0x0][0x890] ;  /* 0x00011200ff0477ac */ /* 0x000f220008000a00 */
[----:B------:R-:W-:Y:S01]  /*3a60*/  IMAD.MOV.U32 R30, RZ, RZ, RZ ;  /* 0x000000ffff1e7224 */ /* 0x000fe200078e00ff */
[----:B------:R-:W3:Y:S01]  /*3a70*/  LDC R19, c[0x0][0x370] ;  /* 0x0000dc00ff137b82 */ /* 0x000ee20000000800 */
[----:B------:R-:W-:Y:S01]  /*3a80*/  UMOV UR7, 0x400 ;  /* 0x0000040000077882 */ /* 0x000fe20000000000 */
[----:B------:R-:W-:-:S02]  /*3a90*/  UPLOP3.LUT UP1, UPT, UPT, UPT, UPT, 0x40, 0x4 ;  /* 0x000000000004789c */ /* 0x000fc40003f2e870 */
[----:B------:R-:W-:-:S04]  /*3aa0*/  ULEA UR7, UR37, UR7, 0x18 ;  /* 0x0000000725077291 */ /* 0x000fc8000f8ec0ff */
[----:B------:R-:W3:Y:S01]  /*3ab0*/  LDC R2, c[0x0][0xb0c] ;  /* 0x0002c300ff027b82 */ /* 0x000ee20000000800 */
[----:B------:R-:W-:Y:S02]  /*3ac0*/  UIADD3 UR13, UPT, UPT, UR7, 0x88, URZ ;  /* 0x00000088070d7890 */ /* 0x000fe4000fffe0ff */
[----:B--2---:R-:W-:Y:S02]  /*3ad0*/  UISETP.NE.U32.AND UP2, UPT, UR8, URZ, UPT ;  /* 0x000000ff0800728c */ /* 0x004fe4000bf45070 */
[----:B------:R-:W-:Y:S02]  /*3ae0*/  UIADD3 UR33, UPT, UPT, UR7, 0x70, URZ ;  /* 0x0000007007217890 */ /* 0x000fe4000fffe0ff */
[----:B----4-:R-:W-:Y:S01]  /*3af0*/  UISETP.NE.U32.AND UP3, UPT, UR4, URZ, UPT ;  /* 0x000000ff0400728c */ /* 0x010fe2000bf65070 */
[----:B------:R-:W2:Y:S01]  /*3b00*/  LDC R18, c[0x0][0xb20] ;  /* 0x0002c800ff127b82 */ /* 0x000ea20000000800 */
[----:B-1----:R-:W-:Y:S01]  /*3b10*/  ISETP.NE.AND P1, PT, R0, 0x1, PT ;  /* 0x000000010000780c */ /* 0x002fe20003f25270 */
[----:B------:R-:W-:-:S02]  /*3b20*/  UISETP.NE.AND.EX UP2, UPT, UR9, URZ, UPT, UP2 ;  /* 0x000000ff0900728c */ /* 0x000fc4000bf45320 */
[----:B------:R-:W-:Y:S02]  /*3b30*/  UIADD3 UR25, UPT, UPT, UR7, 0x78, URZ ;  /* 0x0000007807197890 */ /* 0x000fe4000fffe0ff */
[----:B------:R-:W-:Y:S02]  /*3b40*/  UIADD3 UR17, UPT, UPT, UR7, 0x80, URZ ;  /* 0x0000008007117890 */ /* 0x000fe4000fffe0ff */
[----:B------:R-:W1:Y:S01]  /*3b50*/  LDC.64 R32, c[0x0][0x348] ;  /* 0x0000d200ff207b82 */ /* 0x000e620000000a00 */
[----:B------:R-:W-:Y:S02]  /*3b60*/  UPRMT UR13, UR37, 0x654, UR13 ;  /* 0x00000654250d7896 */ /* 0x000fe4000800000d */
[----:B------:R-:W-:-:S05]  /*3b70*/  UISETP.NE.AND.EX UP3, UPT, UR5, URZ, UPT, UP3 ;  /* 0x000000ff0500728c */ /* 0x000fca000bf65330 */
[----:B------:R-:W4:Y:S08]  /*3b80*/  LDC.64 R16, c[0x0][0xb10] ;  /* 0x0002c400ff107b82 */ /* 0x000f300000000a00 */
[----:B------:R-:W1:Y:S08]  /*3b90*/  LDC.64 R6, c[0x0][0xb18] ;  /* 0x0002c600ff067b82 */ /* 0x000e700000000a00 */
[----:B------:R-:W1:Y:S08]  /*3ba0*/  LDC.64 R4, c[0x0][0xb28] ;  /* 0x0002ca00ff047b82 */ /* 0x000e700000000a00 */
[----:B--23--:R-:W1:Y:S02]  /*3bb0*/  LDC R22, c[0x0][0x374] ;  /* 0x0000dd00ff167b82 */ /* 0x00ce640000000800 */
.L_x_79:
[C---:B------:R-:W-:Y:S02]  /*3bc0*/  LEA R0, R30.reuse, UR7, 0x3 ;  /* 0x000000071e007c11 */ /* 0x040fe4000f8e18ff */
[----:B------:R-:W-:Y:S02]  /*3bd0*/  SHF.L.U32 R3, R29, 0x1f, RZ ;  /* 0x0000001f1d037819 */ /* 0x000fe400000006ff */
[----:B------:R-:W-:Y:S02]  /*3be0*/  LEA R24, R30, UR7, 0x4 ;  /* 0x000000071e187c11 */ /* 0x000fe4000f8e20ff */
[----:B--2---:R-:W2:Y:S02]  /*3bf0*/  SYNCS.PHASECHK.TRANS64.TRYWAIT P0, [R0+URZ+0xc0], R3 ;  /* 0x0000c003000075a7 */ /* 0x004ea400080011ff */
[----:B--2---:R-:W-:Y:S05]  /*3c00*/  @!P0 BRA `(.L_x_69) ;  /* 0x0000007c001c8947 */ /* 0x004fea0003800000 */
.L_x_158:
[----:B------:R-:W-:Y:S01]  /*3c10*/  ISETP.GE.AND P0, PT, R72, 0x1, PT ;  /* 0x000000014800780c */ /* 0x000fe20003f06270 */
[----:B------:R-:W3:Y:S01]  /*3c20*/  LDS.128 R24, [R24+0x130] ;  /* 0x0001300018187984 */ /* 0x000ee20000000c00 */
[----:B--2---:R-:W-:Y:S01]  /*3c30*/  VIADD R0, R0, 0xd0 ;  /* 0x000000d000007836 */ /* 0x004fe20000000000 */
[----:B------:R-:W-:Y:S01]  /*3c40*/  @!PT LDS RZ, [RZ] ;  /* 0x00000000fffff984 */ /* 0x000fe20000000800 */
[----:B------:R-:W-:Y:S01]  /*3c50*/  @!PT LDS RZ, [RZ] ;  /* 0x00000000fffff984 */ /* 0x000fe20000000800 */
[----:B------:R-:W-:Y:S01]  /*3c60*/  @!PT LDS RZ, [RZ] ;  /* 0x00000000fffff984 */ /* 0x000fe20000000800 */
[----:B------:R-:W-:Y:S01]  /*3c70*/  @!PT LDS RZ, [RZ] ;  /* 0x00000000fffff984 */ /* 0x000fe20000000800 */
[----:B------:R2:W-:Y:S06]  /*3c80*/  MEMBAR.ALL.CTA ;  /* 0x0000000000007992 */ /* 0x0005ec0000008000 */
[----:B--2---:R-:W2:Y:S01]  /*3c90*/  FENCE.VIEW.ASYNC.S ;  /* 0x00000000000073c6 */ /* 0x004ea20000000000 */
[----:B------:R-:W-:Y:S04]  /*3ca0*/  PRMT R0, RZ, 0x654, R0 ;  /* 0x00000654ff007816 */ /* 0x000fe80000000000 */
[----:B--2---:R2:W-:Y:S01]  /*3cb0*/  SYNCS.ARRIVE.TRANS64.RED.A1T0 RZ, [R0+URZ], RZ ;  /* 0x000000ff00ff79a7 */ /* 0x0045e200081004ff */
[----:B---3--:R-:W-:Y:S11]  /*3cc0*/  LOP3.LUT P3, RZ, R26, 0x1, RZ, 0xc0, !PT ;  /* 0x000000011aff7812 */ /* 0x008ff6000786c0ff */
[----:B------:R-:W-:Y:S02]  /*3cd0*/  @!UPT UIADD3 URZ, UPT, UPT, URZ, URZ, URZ ;  /* 0x000000fffffff290 */ /* 0x000fe4000fffe0ff */
[----:B------:R-:W-:Y:S02]  /*3ce0*/  @P3 MOV R13, R24 ;  /* 0x00000018000d3202 */ /* 0x000fe40000000f00 */
[----:B------:R-:W-:Y:S01]  /*3cf0*/  @P3 LOP3.LUT R8, R25, 0xffff, RZ, 0xc0, !PT ;  /* 0x0000ffff19083812 */ /* 0x000fe200078ec0ff */
[----:B--2---:R-:W-:Y:S06]  /*3d00*/  @!P0 BRA `(.L_x_70) ;  /* 0x0000000000a48947 */ /* 0x004fec0003800000 */
[----:B-1----:R-:W-:Y:S01]  /*3d10*/  IMAD.HI.U32 R35, R22, R7, RZ ;  /* 0x0000000716237227 */ /* 0x002fe200078e00ff */
[----:B------:R-:W-:Y:S02]  /*3d20*/  ISETP.NE.AND P0, PT, R6, 0x1, PT ;  /* 0x000000010600780c */ /* 0x000fe40003f05270 */
[----:B------:R-:W-:Y:S01]  /*3d30*/  ISETP.NE.AND P2, PT, R72, 0x1, PT ;  /* 0x000000014800780c */ /* 0x000fe20003f45270 */
[----:B----4-:R-:W-:Y:S01]  /*3d40*/  IMAD.HI.U32 R34, R19, R16, RZ ;  /* 0x0000001013227227 */ /* 0x010fe200078e00ff */
[----:B------:R-:W-:Y:S02]  /*3d50*/  SHF.R.U32.HI R35, RZ, R18, R35 ;  /* 0x00000012ff237219 */ /* 0x000fe40000011623 */
[----:B------:R-:W-:Y:S01]  /*3d60*/  ISETP.NE.AND P4, PT, R2, 0x1, PT ;  /* 0x000000010200780c */ /* 0x000fe20003f85270 */
[----:B------:R-:W-:Y:S01]  /*3d70*/  IMAD.HI.U32 R36, R13, R16, RZ ;  /* 0x000000100d247227 */ /* 0x000fe200078e00ff */
[----:B------:R-:W-:Y:S02]  /*3d80*/  SHF.R.U32.HI R34, RZ, R17, R34 ;  /* 0x00000011ff227219 */ /* 0x000fe40000011622 */
[----:B------:R-:W-:Y:S01]  /*3d90*/  SEL R3, R22, R35, !P0 ;  /* 0x0000002316037207 */ /* 0x000fe20004000000 */
[C---:B------:R-:W-:Y:S01]  /*3da0*/  IMAD.HI.U32 R35, R8.reuse, R7, RZ ;  /* 0x0000000708237227 */ /* 0x040fe200078e00ff */
[----:B------:R-:W-:Y:S02]  /*3db0*/  SEL R11, R19, R34, !P4 ;  /* 0x00000022130b7207 */ /* 0x000fe40006000000 */
[----:B------:R-:W-:Y:S01]  /*3dc0*/  SHF.R.U32.HI R36, RZ, R17, R36 ;  /* 0x00000011ff247219 */ /* 0x000fe20000011624 */
[----:B------:R-:W-:Y:S01]  /*3dd0*/  IMAD.HI.U32 R38, R3, R4, RZ ;  /* 0x0000000403267227 */ /* 0x000fe200078e00ff */
[----:B------:R-:W-:Y:S03]  /*3de0*/  SHF.R.U32.HI R35, RZ, R18, R35 ;  /* 0x00000012ff237219 */ /* 0x000fe60000011623 */
[----:B------:R-:W-:Y:S01]  /*3df0*/  IMAD.HI.U32 R34, R11, R4, RZ ;  /* 0x000000040b227227 */ /* 0x000fe200078e00ff */
[----:B------:R-:W-:Y:S02]  /*3e00*/  @P2 SHF.R.U32.HI R3, RZ, R5, R38 ;  /* 0x00000005ff032219 */ /* 0x000fe40000011626 */
[----:B------:R-:W-:Y:S02]  /*3e10*/  SEL R9, R8, R35, !P0 ;  /* 0x0000002308097207 */ /* 0x000fe40004000000 */
[----:B------:R-:W-:Y:S01]  /*3e20*/  @P2 SHF.R.U32.HI R11, RZ, R5, R34 ;  /* 0x00000005ff0b2219 */ /* 0x000fe20000011622 */
[C---:B------:R-:W-:Y:S01]  /*3e30*/  IMAD R10, R72.reuse, R3, RZ ;  /* 0x00000003480a7224 */ /* 0x040fe200078e02ff */
[----:B------:R-:W-:Y:S01]  /*3e40*/  SEL R3, R13, R36, !P4 ;  /* 0x000000240d037207 */ /* 0x000fe20006000000 */
[C---:B------:R-:W-:Y:S03]  /*3e50*/  IMAD.HI.U32 R14, R9.reuse, R4, RZ ;  /* 0x00000004090e7227 */ /* 0x040fe600078e00ff */
[----:B------:R-:W-:Y:S01]  /*3e60*/  ISETP.GE.AND P0, PT, R9, R10, PT ;  /* 0x0000000a0900720c */ /* 0x000fe20003f06270 */
[C---:B------:R-:W-:Y:S01]  /*3e70*/  IMAD R12, R72.reuse, R11, RZ ;  /* 0x0000000b480c7224 */ /* 0x040fe200078e02ff */
[-C--:B------:R-:W-:Y:S04]  /*3e80*/  SHF.R.U32.HI R14, RZ, R5.reuse, R14 ;  /* 0x00000005ff0e7219 */ /* 0x080fe8000001160e */
[----:B------:R-:W-:Y:S02]  /*3e90*/  ISETP.GE.OR P0, PT, R3, R12, P0 ;  /* 0x0000000c0300720c */ /* 0x000fe40000706670 */
[----:B------:R-:W-:Y:S05]  /*3ea0*/  SEL R15, R9, R14, !P2 ;  /* 0x0000000e090f7207 */ /* 0x000fea0005000000 */
[----:B------:R-:W-:Y:S04]  /*3eb0*/  IMAD.MOV R14, RZ, RZ, -R15 ;  /* 0x000000ffff0e7224 */ /* 0x000fe800078e0a0f */
[----:B------:R-:W-:Y:S02]  /*3ec0*/  IMAD R14, R72, R14, R9 ;  /* 0x0000000e480e7224 */ /* 0x000fe400078e0209 */
[C---:B------:R-:W-:Y:S05]  /*3ed0*/  @!P0 IMAD.HI.U32 R10, R3.reuse, R4, RZ ;  /* 0x00000004030a8227 */ /* 0x040fea00078e00ff */
[----:B------:R-:W-:Y:S04]  /*3ee0*/  @!P0 SHF.R.U32.HI R10, RZ, R5, R10 ;  /* 0x00000005ff0a8219 */ /* 0x000fe8000001160a */
[----:B------:R-:W-:Y:S01]  /*3ef0*/  @!P0 SEL R0, R3, R10, !P2 ;  /* 0x0000000a03008207 */ /* 0x000fe20005000000 */
[----:B------:R-:W-:Y:S03]  /*3f00*/  IMAD.MOV R10, RZ, RZ, -R3 ;  /* 0x000000ffff0a7224 */ /* 0x000fe600078e0a03 */
[----:B------:R-:W-:Y:S01]  /*3f10*/  @!P0 IADD3 R15, PT, PT, R15, -R0, RZ ;  /* 0x800000000f0f8210 */ /* 0x000fe20007ffe0ff */
[----:B------:R-:W-:Y:S01]  /*3f20*/  @!P0 IMAD R0, R11, R14, R0 ;  /* 0x0000000e0b008224 */ /* 0x000fe200078e0200 */
[----:B------:R-:W-:Y:S01]  /*3f30*/  IADD3 R11, PT, PT, -R9, RZ, RZ ;  /* 0x000000ff090b7210 */ /* 0x000fe20007ffe1ff */
[----:B------:R-:W-:Y:S02]  /*3f40*/  IMAD R13, R2, R10, R13 ;  /* 0x0000000a020d7224 */ /* 0x000fe400078e020d */
[----:B------:R-:W-:Y:S02]  /*3f50*/  @!P0 IMAD R9, R15, R72, R3 ;  /* 0x000000480f098224 */ /* 0x000fe400078e0203 */
[----:B------:R-:W-:Y:S02]  /*3f60*/  @!P0 IMAD.MOV.U32 R3, RZ, RZ, R0 ;  /* 0x000000ffff038224 */ /* 0x000fe400078e0000 */
[----:B------:R-:W-:Y:S02]  /*3f70*/  IMAD R8, R6, R11, R8 ;  /* 0x0000000b06087224 */ /* 0x000fe400078e0208 */
[----:B------:R-:W-:Y:S02]  /*3f80*/  IMAD R13, R3, R2, R13 ;  /* 0x00000002030d7224 */ /* 0x000fe400078e020d */
[----:B------:R-:W-:Y:S02]  /*3f90*/  IMAD R8, R9, R6, R8 ;  /* 0x0000000609087224 */ /* 0x000fe400078e0208 */
.L_x_70:
[----:B------:R-:W-:Y:S05]  /*3fa0*/  BRA.U UP1, `(.L_x_71) ;  /* 0x0000000101107547 */ /* 0x000fea000b800000 */
[----:B------:R-:W-:Y:S04]  /*3fb0*/  MOV R0, UR6 ;  /* 0x0000000600007c02 */ /* 0x000fe80008000f00 */
[----:B------:R-:W-:Y:S04]  /*3fc0*/  SHF.L.U32 R3, R0, 0x1f, RZ ;  /* 0x0000001f00037819 */ /* 0x000fe800000006ff */
[----:B------:R-:W2:Y:S02]  /*3fd0*/  SYNCS.PHASECHK.TRANS64.TRYWAIT P0, [UR7+0xb8], R3 ;  /* 0x0000b803ff0075a7 */ /* 0x000ea40008001107 */
[----:B--2---:R-:W-:Y:S05]  /*3fe0*/  @!P0 BRA `(.L_x_72) ;  /* 0x0000007800388947 */ /* 0x004fea0003800000 */
.L_x_71:
[----:B------:R-:W-:Y:S02]  /*3ff0*/  R2UR UR35, R21 ;  /* 0x00000000152372ca */ /* 0x000fe400000e0000 */
[----:B------:R-:W-:Y:S02]  /*4000*/  R2UR UR34, R20 ;  /* 0x00000000142272ca */ /* 0x000fe400000e0000 */
[----:B------:R-:W-:Y:S02]  /*4010*/  ISETP.NE.U32.AND P2, PT, RZ, UR4, PT ;  /* 0x00000004ff007c0c */ /* 0x000fe4000bf45070 */
[----:B------:R-:W-:Y:S02]  /*4020*/  SHF.L.U32 R12, R31, 0x1f, RZ ;  /* 0x0000001f1f0c7819 */ /* 0x000fe400000006ff */
[----:B------:R-:W-:Y:S05]  /*4030*/  ISETP.NE.AND.EX P2, PT, RZ, UR5, PT, P2 ;  /* 0x00000005ff007c0c */ /* 0x000fea000bf45320 */
[----:B------:R-:W-:Y:S02]  /*4040*/  USHF.L.U32 UR35, UR35, 0x7, URZ ;  /* 0x0000000723237899 */ /* 0x000fe400080006ff */
[----:B------:R-:W-:Y:S01]  /*4050*/  USHF.L.U32 UR34, UR34, 0x8, URZ ;  /* 0x0000000822227899 */ /* 0x000fe200080006ff */
[----:B------:R-:W-:Y:S11]  /*4060*/  BRA.U !UP3, `(.L_x_73) ;  /* 0x000000010b347547 */ /* 0x000ff6000b800000 */
[----:B------:R-:W-:Y:S01]  /*4070*/  UPLOP3.LUT UP0, UPT, UPT, UPT, UP2, 0x80, 0x8 ;  /* 0x000000000008789c */ /* 0x000fe20003f0f020 */
[----:B--2---:R-:W-:Y:S02]  /*4080*/  HFMA2 R0, -RZ, RZ, 0, 5.9604644775390625e-08 ;  /* 0x00000001ff007431 */ /* 0x004fe400000001ff */
[----:B------:R-:W-:Y:S03]  /*4090*/  IMAD.MOV.U32 R171, RZ, RZ, 0x1 ;  /* 0x00000001ffab7424 */ /* 0x000fe600078e00ff */
[----:B------:R-:W-:Y:S05]  /*40a0*/  PLOP3.LUT P0, PT, PT, PT, UP0, 0x80, 0x8 ;  /* 0x000000000008781c */ /* 0x000fea0003f0f008 */
[----:B------:R-:W2:Y:S01]  /*40b0*/  @UP0 LDCU.64 UR10, c[0x0][0x888] ;  /* 0x00011100ff0a07ac */ /* 0x000ea20008000a00 */
[----:B------:R-:W-:Y:S07]  /*40c0*/  @UP0 UIMAD UR8, UR36, UR4, URZ ;  /* 0x00000004240802a4 */ /* 0x000fee000f8e02ff */
[----:B------:R-:W-:Y:S01]  /*40d0*/  @!P0 PRMT R171, R0, 0x7610, R171 ;  /* 0x0000761000ab8816 */ /* 0x000fe200000000ab */
[----:B--2---:R-:W-:Y:S03]  /*40e0*/  @UP0 UIMAD.WIDE UR10, UR8, 0x4, UR10 ;  /* 0x00000004080a08a5 */ /* 0x004fe6000f8e020a */
[----:B------:R-:W2:Y:S03]  /*40f0*/  @!UP0 LDCU UR8, c[0x0][0x880] ;  /* 0x00011000ff0887ac */ /* 0x000ea60008000800 */
[----:B------:R-:W-:Y:S01]  /*4100*/  IMAD.U32 R10, RZ, RZ, UR10 ;  /* 0x0000000aff0a7e24 */ /* 0x000fe2000f8e00ff */
[----:B------:R-:W-:Y:S05]  /*4110*/  MOV R11, UR11 ;  /* 0x0000000b000b7c02 */ /* 0x000fea0008000f00 */
[----:B-----5:R3:W5:Y:S02]  /*4120*/  @P0 LDG.E R81, desc[UR46][R10.64] ;  /* 0x0000002e0a510981 */ /* 0x020764000c1e1900 */
[----:B--23--:R-:W-:Y:S07]  /*4130*/  @!P0 IMAD.U32 R81, RZ, RZ, UR8 ;  /* 0x00000008ff518e24 */ /* 0x00cfee000f8e00ff */
.L_x_73:
[----:B-----5:R-:W-:Y:S01]  /*4140*/  @!P2 FSETP.EQ.AND P0, PT, R81, RZ, PT ;  /* 0x000000ff5100a20b */ /* 0x020fe20003f02000 */
[----:B------:R-:W-:Y:S01]  /*4150*/  @!UPT UIADD3 URZ, UPT, UPT, URZ, URZ, URZ ;  /* 0x000000fffffff290 */ /* 0x000fe2000fffe0ff */
[----:B------:R-:W-:Y:S11]  /*4160*/  @!P2 BRA `(.L_x_74) ;  /* 0x000000000014a947 */ /* 0x000ff60003800000 */
[----:B------:R-:W-:Y:S02]  /*4170*/  LOP3.LUT P2, RZ, R171, 0xff, RZ, 0xc0, !PT ;  /* 0x000000ffabff7812 */ /* 0x000fe4000784c0ff */
[----:B------:R-:W-:Y:S04]  /*4180*/  PLOP3.LUT P0, PT, PT, PT, UP0, 0x80, 0x8 ;  /* 0x000000000008781c */ /* 0x000fe80003f0f008 */
[----:B------:R-:W-:Y:S07]  /*4190*/  PLOP3.LUT P0, PT, P0, PT, PT, 0x8, 0x80 ;  /* 0x000000000080781c */ /* 0x000fee000070e170 */
[----:B------:R-:W-:Y:S11]  /*41a0*/  @P2 FSETP.EQ.AND P0, PT, R81, RZ, PT ;  /* 0x000000ff5100220b */ /* 0x000ff60003f02000 */
[----:B------:R-:W-:Y:S02]  /*41b0*/  @!UPT UIADD3 URZ, UPT, UPT, URZ, URZ, URZ ;  /* 0x000000fffffff290 */ /* 0x000fe4000fffe0ff */
.L_x_74:
[----:B------:R-:W3:Y:S01]  /*41c0*/  SYNCS.PHASECHK.TRANS64.TRYWAIT P2, [UR7+0x90], R12 ;  /* 0x0000900cff0075a7 */ /* 0x000ee20008041107 */
[----:B------:R-:W-:Y:S04]  /*41d0*/  ELECT P4, URZ, PT ;  /* 0x0000000000ff782f */ /* 0x000fe80003880000 */
[----:B------:R-:W-:Y:S11]  /*41e0*/  PLOP3.LUT P4, PT, P0, P4, PT, 0xf2, 0x2f ;  /* 0x00000000002f781c */ /* 0x000ff60000789e72 */
[----:B------:R-:W-:Y:S02]  /*41f0*/  @!UPT UIADD3 URZ, UPT, UPT, URZ, URZ, URZ ;  /* 0x000000fffffff290 */ /* 0x000fe4000fffe0ff */
[----:B-1----:R-:W-:Y:S05]  /*4200*/  @!P4 IADD3 R9, P0, PT, R32, 0x580, RZ ;  /* 0x000005802009c810 */ /* 0x002fea0007f1e0ff */
[----:B--2---:R-:W-:Y:S01]  /*4210*/  @!P4 IMAD.X R0, RZ, RZ, R33, P0 ;  /* 0x000000ffff00c224 */ /* 0x004fe200000e0621 */
[----:B---3--:R-:W-:Y:S07]  /*4220*/  @!P2 BRA `(.L_x_75) ;  /* 0x0000007400c0a947 */ /* 0x008fee0003800000 */
.L_x_161:
[----:B------:R-:W-:Y:S01]  /*4230*/  @!P4 R2UR UR8, R0 ;  /* 0x000000000008c2ca */ /* 0x000fe200000e0000 */
[----:B------:R-:W-:Y:S01]  /*4240*/  VOTEU.ALL UP1, P4 ;  /* 0x0000000000ff7886 */ /* 0x000fe20002020000 */
[----:B------:R-:W-:Y:S01]  /*4250*/  @!P4 R2UR UR9, R9 ;  /* 0x000000000909c2ca */ /* 0x000fe200000e0000 */
[----:B------:R-:W-:Y:S01]  /*4260*/  @!P4 IMAD.MOV.U32 R0, RZ, RZ, 0x2000 ;  /* 0x00002000ff00c424 */ /* 0x000fe200078e00ff */
[----:B------:R-:W-:Y:S01]  /*4270*/  UMOV UR10, 0x0 ;  /* 0x00000000000a7882 */ /* 0x000fe20000000000 */
[----:B------:R-:W-:Y:S01]  /*4280*/  UMOV UR11, 0x10000000 ;  /* 0x10000000000b7882 */ /* 0x000fe20000000000 */
[----:B------:R-:W-:Y:S01]  /*4290*/  @!UP1 UIADD3 UR32, UPT, UPT, UR7, 0x200, URZ ;  /* 0x0000020007209890 */ /* 0x000fe2000fffe0ff */
[----:B------:R-:W-:Y:S01]  /*42a0*/  @!P4 IADD3 R9, P0, PT, R32, 0x580, RZ ;  /* 0x000005802009c810 */ /* 0x000fe20007f1e0ff */
[----:B------:R-:W-:Y:S05]  /*42b0*/  VOTEU.ALL UP1, P4 ;  /* 0x0000000000ff7886 */ /* 0x000fea0002020000 */
[----:B------:R-:W-:Y:S01]  /*42c0*/  IMAD.U32 R11, RZ, RZ, UR8 ;  /* 0x00000008ff0b7e24 */ /* 0x000fe2000f8e00ff */
[----:B------:R-:W-:Y:S01]  /*42d0*/  UPRMT UR8, UR37, 0x654, UR33 ;  /* 0x0000065425087896 */ /* 0x000fe20008000021 */
[----:B------:R-:W-:Y:S03]  /*42e0*/  IMAD.U32 R10, RZ, RZ, UR9 ;  /* 0x00000009ff0a7e24 */ /* 0x000fe6000f8e00ff */
[----:B------:R-:W-:Y:S02]  /*42f0*/  @!P4 R2UR UR15, R11 ;  /* 0x000000000b0fc2ca */ /* 0x000fe400000e0000 */
[----:B------:R-:W-:Y:S11]  /*4300*/  @!P4 R2UR UR14, R10 ;  /* 0x000000000a0ec2ca */ /* 0x000ff600000e0000 */
[----:B------:R-:W-:Y:S02]  /*4310*/  @!UPT UIADD3 URZ, UPT, UPT, URZ, URZ, URZ ;  /* 0x000000fffffff290 */ /* 0x000fe4000fffe0ff */
[----:B------:R2:W-:Y:S01]  /*4320*/  @!UP1 UTMALDG.3D [UR32], [UR14], desc[UR10] ;  /* 0x00000a200e0095b4 */ /* 0x0005e20008011000 */
[----:B------:R3:W-:Y:S01]  /*4330*/  @!P4 SYNCS.ARRIVE.TRANS64.RED.A0TR RZ, [UR7+0x70], R0 ;  /* 0x00007000ffffc9a7 */ /* 0x0007e20008300407 */
[----:B------:R-:W-:Y:S01]  /*4340*/  SYNCS.ARRIVE.TRANS64.RED.A1T0 RZ, [UR8], RZ ;  /* 0x000000ffffff79a7 */ /* 0x000fe20008100408 */
[----:B---3--:R-:W-:Y:S01]  /*4350*/  @!P4 IMAD.X R0, RZ, RZ, R33, P0 ;  /* 0x000000ffff00c224 */ /* 0x008fe200000e0621 */
[----:B------:R-:W3:Y:S02]  /*4360*/  SYNCS.PHASECHK.TRANS64.TRYWAIT P2, [UR7+0x98], R12 ;  /* 0x0000980cff0075a7 */ /* 0x000ee40008041107 */
[----:B--23--:R-:W-:Y:S05]  /*4370*/  @!P2 BRA `(.L_x_76) ;  /* 0x000000740084a947 */ /* 0x00cfea0003800000 */
.L_x_163:
        /* <DEDUP_REMOVED lines=8> */
[----:B------:R-:W-:Y:S01]  /*4400*/  @!UP1 UIADD3 UR24, UPT, UPT, UR7, 0x2200, URZ ;  /* 0x0000220007189890 */ /* 0x000fe2000fffe0ff */
[----:B------:R-:W-:Y:S01]  /*4410*/  VOTEU.ALL UP1, P4 ;  /* 0x0000000000ff7886 */ /* 0x000fe20002020000 */
[----:B------:R-:W-:Y:S01]  /*4420*/  UMOV UR27, UR35 ;  /* 0x00000023001b7c82 */ /* 0x000fe20008000000 */
[----:B------:R-:W-:Y:S02]  /*4430*/  UMOV UR28, UR36 ;  /* 0x00000024001c7c82 */ /* 0x000fe40008000000 */
[----:B------:R-:W-:Y:S01]  /*4440*/  IMAD.U32 R11, RZ, RZ, UR8 ;  /* 0x00000008ff0b7e24 */ /* 0x000fe2000f8e00ff */
[----:B------:R-:W-:Y:S01]  /*4450*/  UPRMT UR8, UR37, 0x654, UR25 ;  /* 0x0000065425087896 */ /* 0x000fe20008000019 */
[----:B------:R-:W-:Y:S02]  /*4460*/  IMAD.U32 R10, RZ, RZ, UR9 ;  /* 0x00000009ff0a7e24 */ /* 0x000fe4000f8e00ff */
[----:B------:R-:W-:Y:S01]  /*4470*/  @!P4 IMAD.X R20, RZ, RZ, R33, P0 ;  /* 0x000000ffff14c224 */ /* 0x000fe200000e0621 */
[----:B------:R-:W-:Y:S02]  /*4480*/  @!P4 R2UR UR15, R11 ;  /* 0x000000000b0fc2ca */ /* 0x000fe400000e0000 */
[----:B------:R-:W-:Y:S11]  /*4490*/  @!P4 R2UR UR14, R10 ;  /* 0x000000000a0ec2ca */ /* 0x000ff600000e0000 */
[----:B------:R-:W-:Y:S02]  /*44a0*/  @!UPT UIADD3 URZ, UPT, UPT, URZ, URZ, URZ ;  /* 0x000000fffffff290 */ /* 0x000fe4000fffe0ff */
[----:B------:R2:W-:Y:S01]  /*44b0*/  @!UP1 UTMALDG.3D [UR24], [UR14], desc[UR10] ;  /* 0x00000a180e0095b4 */ /* 0x0005e20008011000 */
[----:B------:R2:W-:Y:S01]  /*44c0*/  @!P4 SYNCS.ARRIVE.TRANS64.RED.A0TR RZ, [UR7+0x78], R0 ;  /* 0x00007800ffffc9a7 */ /* 0x0005e20008300407 */
[----:B------:R-:W-:Y:S01]  /*44d0*/  SYNCS.ARRIVE.TRANS64.RED.A1T0 RZ, [UR8], RZ ;  /* 0x000000ffffff79a7 */ /* 0x000fe20008100408 */
[----:B------:R-:W3:Y:S02]  /*44e0*/  SYNCS.PHASECHK.TRANS64.TRYWAIT P2, [UR7+0xa0], R12 ;  /* 0x0000a00cff0075a7 */ /* 0x000ee40008041107 */
[----:B--23--:R-:W-:Y:S05]  /*44f0*/  @!P2 BRA `(.L_x_77) ;  /* 0x00000074003ca947 */ /* 0x00cfea0003800000 */
.L_x_165:
[----:B------:R-:W2:Y:S01]  /*4500*/  LDC.64 R14, c[0x0][0xb10] ;  /* 0x0002c400ff0e7b82 */ /* 0x000ea20000000a00 */
[----:B------:R-:W-:Y:S01]  /*4510*/  @!P4 R2UR UR8, R20 ;  /* 0x000000001408c2ca */ /* 0x000fe200000e0000 */
[----:B------:R-:W-:Y:S01]  /*4520*/  VOTEU.ALL UP1, P4 ;  /* 0x0000000000ff7886 */ /* 0x000fe20002020000 */
[----:B------:R-:W-:Y:S01]  /*4530*/  @!P4 R2UR UR9, R21 ;  /* 0x000000001509c2ca */ /* 0x000fe200000e0000 */
[----:B------:R-:W-:Y:S01]  /*4540*/  UMOV UR10, 0x0 ;  /* 0x00000000000a7882 */ /* 0x000fe20000000000 */
[----:B------:R-:W-:Y:S03]  /*4550*/  UMOV UR11, 0x10000000 ;  /* 0x10000000000b7882 */ /* 0x000fe60000000000 */
[----:B------:R-:W3:Y:S01]  /*4560*/  LDC.64 R10, c[0x0][0xb18] ;  /* 0x0002c600ff0a7b82 */ /* 0x000ee20000000a00 */
[----:B------:R-:W-:Y:S01]  /*4570*/  @!UP1 UIADD3 UR18, UPT, UPT, UR34, 0x80, URZ ;  /* 0x0000008022129890 */ /* 0x000fe2000fffe0ff */
[----:B------:R-:W-:Y:S01]  /*4580*/  @P3 SHF.R.U32.HI R28, RZ, 0x10, R25 ;  /* 0x00000010ff1c3819 */ /* 0x000fe20000011619 */
[----:B------:R-:W-:Y:S01]  /*4590*/  @!UP1 UIADD3 UR16, UPT, UPT, UR7, 0x4200, URZ ;  /* 0x0000420007109890 */ /* 0x000fe2000fffe0ff */
[----:B------:R-:W-:Y:S01]  /*45a0*/  VIADD R30, R30, 0x1 ;  /* 0x000000011e1e7836 */ /* 0x000fe20000000000 */
[----:B------:R-:W-:Y:S03]  /*45b0*/  VOTEU.ALL UP1, P4 ;  /* 0x0000000000ff7886 */ /* 0x000fe60002020000 */
[----:B------:R-:W5:Y:S01]  /*45c0*/  @!P1 LDC R0, c[0x0][0xb20] ;  /* 0x0002c800ff009b82 */ /* 0x000f620000000800 */
[----:B------:R-:W-:Y:S01]  /*45d0*/  UMOV UR19, UR35 ;  /* 0x0000002300137c82 */ /* 0x000fe20008000000 */
[----:B------:R-:W-:Y:S01]  /*45e0*/  IMAD.U32 R21, RZ, RZ, UR8 ;  /* 0x00000008ff157e24 */ /* 0x000fe2000f8e00ff */
[----:B------:R-:W-:Y:S05]  /*45f0*/  UMOV UR20, UR36 ;  /* 0x0000002400147c82 */ /* 0x000fea0008000000 */
[----:B-1----:R-:W1:Y:S01]  /*4600*/  @!P1 LDC R3, c[0x0][0xb0c] ;  /* 0x0002c300ff039b82 */ /* 0x002e620000000800 */
[----:B------:R-:W-:Y:S01]  /*4610*/  IMAD.U32 R20, RZ, RZ, UR9 ;  /* 0x00000009ff147e24 */ /* 0x000fe2000f8e00ff */
[----:B------:R-:W-:Y:S01]  /*4620*/  UPRMT UR8, UR37, 0x654, UR17 ;  /* 0x0000065425087896 */ /* 0x000fe20008000011 */
[----:B------:R-:W-:Y:S03]  /*4630*/  @!P4 R2UR UR15, R21 ;  /* 0x00000000150fc2ca */ /* 0x000fe600000e0000 */
[----:B------:R-:W-:Y:S01]  /*4640*/  @!P4 R2UR UR14, R20 ;  /* 0x00000000140ec2ca */ /* 0x000fe200000e0000 */
[----:B------:R-:W-:Y:S11]  /*4650*/  @!P4 IMAD.MOV.U32 R20, RZ, RZ, 0x2000 ;  /* 0x00002000ff14c424 */ /* 0x000ff600078e00ff */
[----:B------:R-:W-:Y:S01]  /*4660*/  @!UPT UIADD3 URZ, UPT, UPT, URZ, URZ, URZ ;  /* 0x000000fffffff290 */ /* 0x000fe2000fffe0ff */
[----:B------:R1:W-:Y:S01]  /*4670*/  @!UP1 UTMALDG.3D [UR16], [UR14], desc[UR10] ;  /* 0x00000a100e0095b4 */ /* 0x0003e20008011000 */
[----:B------:R1:W-:Y:S02]  /*4680*/  @!P4 SYNCS.ARRIVE.TRANS64.RED.A0TR RZ, [UR7+0x80], R20 ;  /* 0x00008014ffffc9a7 */ /* 0x0003e40008300407 */
[----:B-1----:R-:W-:Y:S01]  /*4690*/  @!P1 ISETP.NE.AND P2, PT, R3, 0x1, PT ;  /* 0x000000010300980c */ /* 0x002fe20003f45270 */
[C---:B--2---:R-:W-:Y:S01]  /*46a0*/  @!P1 IMAD.HI.U32 R14, R13.reuse, R14, RZ ;  /* 0x0000000e0d0e9227 */ /* 0x044fe200078e00ff */
[----:B---3--:R-:W-:Y:S03]  /*46b0*/  @!P1 ISETP.NE.AND P0, PT, R10, 0x1, PT ;  /* 0x000000010a00980c */ /* 0x008fe60003f05270 */
[C---:B------:R-:W-:Y:S01]  /*46c0*/  @!P1 IMAD.HI.U32 R11, R8.reuse, R11, RZ ;  /* 0x0000000b080b9227 */ /* 0x040fe200078e00ff */
[----:B------:R-:W-:Y:S04]  /*46d0*/  @!P1 SHF.R.U32.HI R14, RZ, R15, R14 ;  /* 0x0000000fff0e9219 */ /* 0x000fe8000001160e */
[----:B-----5:R-:W-:Y:S01]  /*46e0*/  @!P1 SHF.R.U32.HI R9, RZ, R0, R11 ;  /* 0x00000000ff099219 */ /* 0x020fe2000001160b */
[----:B------:R-:W-:Y:S01]  /*46f0*/  SYNCS.ARRIVE.TRANS64.RED.A1T0 RZ, [UR8], RZ ;  /* 0x000000ffffff79a7 */ /* 0x000fe20008100408 */
[----:B------:R-:W-:Y:S02]  /*4700*/  @!P1 SEL R14, R13, R14, !P2 ;  /* 0x0000000e0d0e9207 */ /* 0x000fe40005000000 */
[----:B------:R-:W-:Y:S01]  /*4710*/  @!P1 SEL R9, R8, R9, !P0 ;  /* 0x0000000908099207 */ /* 0x000fe20004000000 */
[----:B------:R-:W1:Y:S04]  /*4720*/  SYNCS.PHASECHK.TRANS64.TRYWAIT P5, [UR7+0xa8], R12 ;  /* 0x0000a80cff0075a7 */ /* 0x000e6800080a1107 */
[----:B------:R-:W-:Y:S02]  /*4730*/  @!P1 IMAD.IADD R0, R9, 0x1, -R14 ;  /* 0x0000000109009824 */ /* 0x000fe400078e0a0e */
[----:B------:R-:W-:Y:S02]  /*4740*/  @!P1 IMAD.IADD R9, R14, 0x1, -R9 ;  /* 0x000000010e099824 */ /* 0x000fe400078e0a09 */
[----:B------:R-:W-:Y:S02]  /*4750*/  @!P1 IMAD R13, R0, R3, R13 ;  /* 0x00000003000d9224 */ /* 0x000fe400078e020d */
[----:B------:R-:W-:Y:S01]  /*4760*/  @!P1 IMAD R8, R9, R10, R8 ;  /* 0x0000000a09089224 */ /* 0x000fe200078e0208 */
[----:B-1----:R-:W-:Y:S06]  /*4770*/  @!P5 BRA `(.L_x_78) ;  /* 0x0000007000b4d947 */ /* 0x002fec0003800000 */
.L_x_167:
[----:B-1----:R-:W-:Y:S01]  /*4780*/  @!P4 IADD3 R3, P0, PT, R32, 0x580, RZ ;  /* 0x000005802003c810 */ /* 0x002fe20007f1e0ff */
[----:B------:R-:W-:Y:S01]  /*4790*/  VOTEU.ALL UP1, P4 ;  /* 0x0000000000ff7886 */ /* 0x000fe20002020000 */
[----:B------:R-:W-:Y:S01]  /*47a0*/  UMOV UR18, 0x0 ;  /* 0x0000000000127882 */ /* 0x000fe20000000000 */
[----:B------:R-:W-:Y:S01]  /*47b0*/  UMOV UR19, 0x10000000 ;  /* 0x1000000000137882 */ /* 0x000fe20000000000 */
[----:B------:R-:W-:Y:S01]  /*47c0*/  @!P4 R2UR UR9, R3 ;  /* 0x000000000309c2ca */ /* 0x000fe200000e0000 */
[----:B------:R-:W-:Y:S01]  /*47d0*/  @!P4 IMAD.X R0, RZ, RZ, R33, P0 ;  /* 0x000000ffff00c224 */ /* 0x000fe200000e0621 */
[----:B------:R-:W-:Y:S01]  /*47e0*/  @!UP1 UIADD3 UR10, UPT, UPT, UR34, 0xc0, URZ ;  /* 0x000000c0220a9890 */ /* 0x000fe2000fffe0ff */
[----:B------:R-:W-:Y:S01]  /*47f0*/  ISETP.NE.AND P0, PT, R30, 0x2, PT ;  /* 0x000000021e00780c */ /* 0x000fe20003f05270 */
[----:B------:R-:W-:Y:S01]  /*4800*/  UMOV UR11, UR35 ;  /* 0x00000023000b7c82 */ /* 0x000fe20008000000 */
[----:B------:R-:W-:Y:S01]  /*4810*/  UMOV UR12, UR36 ;  /* 0x00000024000c7c82 */ /* 0x000fe20008000000 */
[----:B------:R-:W-:Y:S01]  /*4820*/  @!P4 R2UR UR8, R0 ;  /* 0x000000000008c2ca */ /* 0x000fe200000e0000 */
[----:B------:R-:W-:Y:S01]  /*4830*/  IMAD.IADD R20, R8, 0x1, R147 ;  /* 0x0000000108147824 */ /* 0x000fe200078e0293 */
[----:B------:R-:W-:Y:S01]  /*4840*/  @P3 R2UR UR36, R28 ;  /* 0x000000001c2432ca */ /* 0x000fe200000e0000 */
[----:B------:R-:W-:Y:S01]  /*4850*/  IMAD.IADD R21, R13, 0x1, R170 ;  /* 0x000000010d157824 */ /* 0x000fe200078e02aa */
[----:B------:R-:W-:Y:S02]  /*4860*/  SEL R0, RZ, 0x1, P0 ;  /* 0x00000001ff007807 */ /* 0x000fe40000000000 */
[----:B------:R-:W-:Y:S01]  /*4870*/  LOP3.LUT R31, R31, 0x1, RZ, 0x3c, !PT ;  /* 0x000000011f1f7812 */ /* 0x000fe200078e3cff */
[----:B------:R-:W-:Y:S01]  /*4880*/  IMAD.U32 R10, RZ, RZ, UR9 ;  /* 0x00000009ff0a7e24 */ /* 0x000fe2000f8e00ff */
[----:B------:R-:W-:Y:S01]  /*4890*/  @!UP1 UIADD3 UR9, UPT, UPT, UR7, 0x88, URZ ;  /* 0x0000008807099890 */ /* 0x000fe2000fffe0ff */
[----:B------:R-:W-:Y:S02]  /*48a0*/  LOP3.LUT R29, R29, R0, RZ, 0x3c, !PT ;  /* 0x000000001d1d7212 */ /* 0x000fe400078e3cff */
[----:B------:R-:W-:Y:S02]  /*48b0*/  SEL R30, R30, RZ, P0 ;  /* 0x000000ff1e1e7207 */ /* 0x000fe40000000000 */
[----:B------:R-:W-:Y:S01]  /*48c0*/  IMAD.U32 R11, RZ, RZ, UR8 ;  /* 0x00000008ff0b7e24 */ /* 0x000fe2000f8e00ff */
[----:B------:R-:W-:Y:S01]  /*48d0*/  @!P4 R2UR UR14, R10 ;  /* 0x000000000a0ec2ca */ /* 0x000fe200000e0000 */
[----:B------:R-:W-:Y:S01]  /*48e0*/  @!UP1 UIADD3 UR8, UPT, UPT, UR7, 0x6200, URZ ;  /* 0x0000620007089890 */ /* 0x000fe2000fffe0ff */
[----:B------:R-:W-:Y:S02]  /*48f0*/  VOTEU.ALL UP1, P4 ;  /* 0x0000000000ff7886 */ /* 0x000fe40002020000 */
[----:B------:R-:W-:Y:S11]  /*4900*/  @!P4 R2UR UR15, R11 ;  /* 0x000000000b0fc2ca */ /* 0x000ff600000e0000 */
[----:B------:R-:W-:Y:S02]  /*4910*/  @!UPT UIADD3 URZ, UPT, UPT, URZ, URZ, URZ ;  /* 0x000000fffffff290 */ /* 0x000fe4000fffe0ff */
[----:B------:R2:W-:Y:S01]  /*4920*/  @!UP1 UTMALDG.3D [UR8], [UR14], desc[UR18] ;  /* 0x000012080e0095b4 */ /* 0x0005e20008011000 */
[----:B------:R2:W-:Y:S01]  /*4930*/  @!P4 SYNCS.ARRIVE.TRANS64.RED.A0TR RZ, [UR7+0x88], R23 ;  /* 0x00008817ffffc9a7 */ /* 0x0005e20008300407 */
[----:B------:R-:W-:Y:S01]  /*4940*/  UPLOP3.LUT UP1, UPT, UPT, UPT, UPT, 0x80, 0x8 ;  /* 0x000000000008789c */ /* 0x000fe20003f2f070 */
[----:B------:R-:W-:Y:S01]  /*4950*/  SYNCS.ARRIVE.TRANS64.RED.A1T0 RZ, [UR13], RZ ;  /* 0x000000ffffff79a7 */ /* 0x000fe2000810040d */
[----:B------:R-:W-:Y:S09]  /*4960*/  @P3 BRA `(.L_x_79) ;  /* 0xfffffff000943947 */ /* 0x000ff2000383ffff */
[----:B------:R-:W-:-:S04]  /*4970*/  SHF.L.U32 R3, R31, 0x1f, RZ ;  /* 0x0000001f1f037819 */ /* 0x000fc800000006ff */
[----:B------:R-:W1:Y:S02]  /*4980*/  SYNCS.PHASECHK.TRANS64.TRYWAIT P0, [UR7+0x90], R3 ;  /* 0x00009003ff0075a7 */ /* 0x000e640008001107 */
[----:B-1----:R-:W-:Y:S05]  /*4990*/  @!P0 BRA `(.L_x_80) ;  /* 0x0000007000448947 */ /* 0x002fea0003800000 */
.L_x_169:
[----:B------:R-:W3:Y:S02]  /*49a0*/  SYNCS.PHASECHK.TRANS64.TRYWAIT P0, [UR7+0x98], R3 ;  /* 0x00009803ff0075a7 */ /* 0x000ee40008001107 */
[----:B---3--:R-:W-:Y:S05]  /*49b0*/  @!P0 BRA `(.L_x_81) ;  /* 0x0000007000548947 */ /* 0x008fea0003800000 */
.L_x_171:
[----:B------:R-:W3:Y:S02]  /*49c0*/  SYNCS.PHASECHK.TRANS64.TRYWAIT P0, [UR7+0xa0], R3 ;  /* 0x0000a003ff0075a7 */ /* 0x000ee40008001107 */
[----:B---3--:R-:W-:Y:S05]  /*49d0*/  @!P0 BRA `(.L_x_82) ;  /* 0x0000007000648947 */ /* 0x008fea0003800000 */
.L_x_173:
[----:B-1----:R-:W-:-:S07]  /*49e0*/  MOV R0, UR7 ;  /* 0x0000000700007c02 */ /* 0x002fce0008000f00 */
.L_x_83:
[----:B-1----:R-:W-:-:S04]  /*49f0*/  SHF.L.U32 R3, R31, 0x1f, RZ ;  /* 0x0000001f1f037819 */ /* 0x002fc800000006ff */
[----:B------:R1:W3:Y:S03]  /*4a00*/  SYNCS.PHASECHK.TRANS64.TRYWAIT P0, [R0+URZ+0xa8], R3 ;  /* 0x0000a803000075a7 */ /* 0x0002e600080011ff */
[----:B---3--:R-:W-:Y:S05]  /*4a10*/  @!P0 NANOSLEEP.SYNCS 0x989680 ;  /* 0x009896800000895d */ /* 0x008fea0003900000 */
[----:B------:R-:W3:Y:S02]  /*4a20*/  @!P0 SYNCS.PHASECHK.TRANS64 P0, [R0+URZ+0xa8], R3 ;  /* 0x0000a803000085a7 */ /* 0x000ee400080010ff */
[----:B--23--:R-:W-:Y:S05]  /*4a30*/  @P0 EXIT ;  /* 0x000000000000094d */ /* 0x00cfea0003800000 */
[----:B------:R-:W-:Y:S05]  /*4a40*/  BRA `(.L_x_83) ;  /* 0xfffffffc00e87947 */ /* 0x000fea000383ffff */
.L_x_68:
[----:B------:R-:W-:-:S06]  /*4a50*/  UISETP.GE.AND UP1, UPT, UR8, 0x4, UPT ;  /* 0x000000040800788c */ /* 0x000fcc000bf26270 */
[----:B------:R-:W-:-:S13]  /*4a60*/  PLOP3.LUT P0, PT, PT, PT, UP1, 0x80, 0x8 ;  /* 0x000000000008781c */ /* 0x000fda0003f0f018 */
[----:B------:R-:W-:Y:S05]  /*4a70*/  @!P0 EXIT ;  /* 0x000000000000894d */ /* 0x000fea0003800000 */
[----:B------:R-:W-:Y:S01]  /*4a80*/  BAR.SYNC.DEFER_BLOCKING 0x6, 0xa0 ;  /* 0x0182800000007b1d */ /* 0x000fe20000010000 */
[C---:B------:R-:W-:Y:S01]  /*4a90*/  IMAD.SHL.U32 R3, R185.reuse, 0x40, RZ ;  /* 0x00000040b9037824 */ /* 0x040fe200078e00ff */
[C---:B------:R-:W-:Y:S01]  /*4aa0*/  LOP3.LUT R189, R185.reuse, 0x60, RZ, 0xc0, !PT ;  /* 0x00000060b9bd7812 */ /* 0x040fe200078ec0ff */
[C---:B------:R-:W-:Y:S01]  /*4ab0*/  IMAD.SHL.U32 R172, R185.reuse, 0x8, RZ ;  /* 0x00000008b9ac7824 */ /* 0x040fe200078e00ff */
[C---:B------:R-:W-:Y:S01]  /*4ac0*/  LOP3.LUT R187, R185.reuse, 0x2, RZ, 0xc0, !PT ;  /* 0x00000002b9bb7812 */ /* 0x040fe200078ec0ff */
[----:B------:R-:W-:Y:S01]  /*4ad0*/  IMAD.U32 R79, R185, 0x10000, RZ ;  /* 0x00010000b94f7824 */ /* 0x000fe200078e00ff */
[----:B------:R-:W-:Y:S02]  /*4ae0*/  UMOV UR49, 0x400 ;  /* 0x0000040000317882 */ /* 0x000fe40000000000 */
[----:B------:R-:W1:Y:S01]  /*4af0*/  LDC R177, c[0x0][0x370] ;  /* 0x0000dc00ffb17b82 */ /* 0x000e620000000800 */
[----:B------:R-:W-:Y:S01]  /*4b00*/  ULEA UR49, UR37, UR49, 0x18 ;  /* 0x0000003125317291 */ /* 0x000fe2000f8ec0ff */
[----:B------:R-:W-:Y:S01]  /*4b10*/  LOP3.LUT R5, R3, 0x180, RZ, 0xc0, !PT ;  /* 0x0000018003057812 */ /* 0x000fe200078ec0ff */
[----:B------:R-:W-:Y:S01]  /*4b20*/  HFMA2 R191, -RZ, RZ, 0, 0 ;  /* 0x00000000ffbf7431 */ /* 0x000fe200000001ff */
[----:B------:R-:W-:Y:S01]  /*4b30*/  LOP3.LUT R79, R79, 0x600000, RZ, 0xc0, !PT ;  /* 0x006000004f4f7812 */ /* 0x000fe200078ec0ff */
[----:B------:R-:W-:Y:S01]  /*4b40*/  UIADD3 UR4, UPT, UPT, UR49, 0x8200, URZ ;  /* 0x0000820031047890 */ /* 0x000fe2000fffe0ff */
[----:B------:R-:W-:Y:S01]  /*4b50*/  LOP3.LUT R172, R5, 0x30, R172, 0xf8, !PT ;  /* 0x0000003005ac7812 */ /* 0x000fe200078ef8ac */
[----:B------:R-:W-:Y:S01]  /*4b60*/  IMAD.MOV.U32 R76, RZ, RZ, RZ ;  /* 0x000000ffff4c7224 */ /* 0x000fe200078e00ff */
[----:B------:R-:W2:Y:S01]  /*4b70*/  LDC R74, c[0x0][0xb0c] ;  /* 0x0002c300ff4a7b82 */ /* 0x000ea20000000800 */
[----:B------:R-:W-:-:S02]  /*4b80*/  LOP3.LUT R185, R185, 0x4, RZ, 0xc0, !PT ;  /* 0x00000004b9b97812 */ /* 0x000fc400078ec0ff */
[----:B------:R-:W-:Y:S02]  /*4b90*/  CS2R R182, SRZ ;  /* 0x0000000000b67805 */ /* 0x000fe4000001ff00 */
[----:B------:R-:W-:Y:S02]  /*4ba0*/  LOP3.LUT R172, R172, 0x1e40, R3, 0xf8, !PT ;  /* 0x00001e40acac7812 */ /* 0x000fe400078ef803 */
[----:B------:R-:W-:Y:S02]  /*4bb0*/  CS2R R180, SRZ ;  /* 0x0000000000b47805 */ /* 0x000fe4000001ff00 */
[----:B------:R-:W-:Y:S01]  /*4bc0*/  IADD3 R184, PT, PT, -R185, 0x2, RZ ;  /* 0x00000002b9b87810 */ /* 0x000fe20007ffe1ff */
[----:B------:R-:W-:Y:S01]  /*4bd0*/  IMAD.MOV R176, RZ, RZ, -R187 ;  /* 0x000000ffffb07224 */ /* 0x000fe200078e0abb */
[----:B------:R-:W-:Y:S01]  /*4be0*/  MOV R188, UR4 ;  /* 0x0000000400bc7c02 */ /* 0x000fe20008000f00 */
[----:B------:R-:W4:Y:S01]  /*4bf0*/  LDC R174, c[0x0][0xb20] ;  /* 0x0002c800ffae7b82 */ /* 0x000f220000000800 */
[----:B------:R-:W3:Y:S01]  /*4c00*/  LDS R0, [UR49+0x150] ;  /* 0x00015031ff007984 */ /* 0x000ee20008000800 */
[----:B------:R-:W-:Y:S01]  /*4c10*/  VIADD R186, R172, UR49 ;  /* 0x00000031acba7c36 */ /* 0x000fe20008000000 */
[----:B------:R-:W1:Y:S01]  /*4c20*/  LDCU.64 UR52, c[0x0][0x348] ;  /* 0x00006900ff3477ac */ /* 0x000e620008000a00 */
[----:B------:R-:W-:-:S02]  /*4c30*/  IMAD.MOV R175, RZ, RZ, -R185 ;  /* 0x000000ffffaf7224 */ /* 0x000fc400078e0ab9 */
[----:B------:R-:W-:Y:S01]  /*4c40*/  VIADD R186, R186, 0x200 ;  /* 0x00000200baba7836 */ /* 0x000fe20000000000 */
[----:B------:R-:W1:Y:S01]  /*4c50*/  LDCU.64 UR38, c[0x0][0x888] ;  /* 0x00011100ff2677ac */ /* 0x000e620008000a00 */
[----:B------:R-:W1:Y:S01]  /*4c60*/  LDC R73, c[0x0][0xb30] ;  /* 0x0002cc00ff497b82 */ /* 0x000e620000000800 */
[----:B------:R-:W1:Y:S01]  /*4c70*/  LDCU.64 UR44, c[0x0][0x890] ;  /* 0x00011200ff2c77ac */ /* 0x000e620008000a00 */
[----:B------:R-:W-:-:S06]  /*4c80*/  UIADD3 UR48, UPT, UPT, UR49, 0x200, URZ ;  /* 0x0000020031307890 */ /* 0x000fcc000fffe0ff */
[----:B------:R-:W1:Y:S08]  /*4c90*/  LDC.64 R168, c[0x0][0xb10] ;  /* 0x0002c400ffa87b82 */ /* 0x000e700000000a00 */
[----:B------:R-:W1:Y:S08]  /*4ca0*/  LDC.64 R70, c[0x0][0xb18] ;  /* 0x0002c600ff467b82 */ /* 0x000e700000000a00 */
[----:B------:R-:W1:Y:S08]  /*4cb0*/  LDC.64 R68, c[0x0][0xb28] ;  /* 0x0002ca00ff447b82 */ /* 0x000e700000000a00 */
[----:B------:R-:W1:Y:S01]  /*4cc0*/  LDC.64 R166, c[0x0][0x8b0] ;  /* 0x00022c00ffa67b82 */ /* 0x000e620000000a00 */
[----:B---3--:R-:W-:-:S07]  /*4cd0*/  IMAD.IADD R79, R0, 0x1, R79 ;  /* 0x00000001004f7824 */ /* 0x008fce00078e024f */
[----:B------:R-:W3:Y:S08]  /*4ce0*/  LDC.64 R164, c[0x0][0x8a8] ;  /* 0x00022a00ffa47b82 */ /* 0x000ef00000000a00 */
[----:B--2-4-:R-:W1:Y:S02]  /*4cf0*/  LDC R178, c[0x0][0x374] ;  /* 0x0000dd00ffb27b82 */ /* 0x014e640000000800 */
.L_x_128:
[C---:B------:R-:W-:Y:S02]  /*4d00*/  LEA R0, R191.reuse, UR49, 0x3 ;  /* 0x00000031bf007c11 */ /* 0x040fe4000f8e18ff */
[----:B------:R-:W-:Y:S02]  /*4d10*/  SHF.L.U32 R3, R182, 0x1f, RZ ;  /* 0x0000001fb6037819 */ /* 0x000fe400000006ff */
[----:B------:R-:W-:Y:S02]  /*4d20*/  LEA R16, R191, UR49, 0x4 ;  /* 0x00000031bf107c11 */ /* 0x000fe4000f8e20ff */
[----:B------:R-:W2:Y:S02]  /*4d30*/  SYNCS.PHASECHK.TRANS64.TRYWAIT P0, [R0+URZ+0xc0], R3 ;  /* 0x0000c003000075a7 */ /* 0x000ea400080011ff */
[----:B-12---:R-:W-:Y:S05]  /*4d40*/  @!P0 BRA `(.L_x_84) ;  /* 0x0000006c00a08947 */ /* 0x006fea0003800000 */
.L_x_174:
[----:B------:R-:W4:Y:S01]  /*4d50*/  LDC.64 R12, c[0x0][0xb10] ;  /* 0x0002c400ff0c7b82 */ /* 0x000f220000000a00 */
[----:B------:R-:W3:Y:S01]  /*4d60*/  LDS.128 R16, [R16+0x130] ;  /* 0x0001300010107984 */ /* 0x000ee20000000c00 */
[----:B-1----:R-:W-:Y:S01]  /*4d70*/  ISETP.NE.AND P1, PT, R73, 0x1, PT ;  /* 0x000000014900780c */ /* 0x002fe20003f25270 */
[----:B--2---:R-:W-:Y:S01]  /*4d80*/  VIADD R0, R0, 0xd0 ;  /* 0x000000d000007836 */ /* 0x004fe20000000000 */
[----:B------:R-:W-:Y:S04]  /*4d90*/  ISETP.GE.AND P0, PT, R72, 0x1, PT ;  /* 0x000000014800780c */ /* 0x000fe80003f06270 */
[----:B------:R-:W1:Y:S01]  /*4da0*/  LDC.64 R10, c[0x0][0xb18] ;  /* 0x0002c600ff0a7b82 */ /* 0x000e620000000a00 */
[----:B------:R-:W-:Y:S01]  /*4db0*/  PRMT R0, RZ, 0x654, R0 ;  /* 0x00000654ff007816 */ /* 0x000fe20000000000 */
[----:B------:R-:W-:Y:S01]  /*4dc0*/  @!PT LDS RZ, [RZ] ;  /* 0x00000000fffff984 */ /* 0x000fe20000000800 */
[----:B------:R-:W-:Y:S01]  /*4dd0*/  @!PT LDS RZ, [RZ] ;  /* 0x00000000fffff984 */ /* 0x000fe20000000800 */
[----:B------:R-:W-:Y:S01]  /*4de0*/  @!PT LDS RZ, [RZ] ;  /* 0x00000000fffff984 */ /* 0x000fe20000000800 */
[----:B------:R-:W-:Y:S01]  /*4df0*/  @!PT LDS RZ, [RZ] ;  /* 0x00000000fffff984 */ /* 0x000fe20000000800 */
[----:B------:R2:W-:Y:S06]  /*4e00*/  MEMBAR.ALL.CTA ;  /* 0x0000000000007992 */ /* 0x0005ec0000008000 */
[----:B--2---:R-:W2:Y:S01]  /*4e10*/  FENCE.VIEW.ASYNC.S ;  /* 0x00000000000073c6 */ /* 0x004ea20000000000 */
[----:B------:R-:W1:Y:S08]  /*4e20*/  @!P1 LDC R14, c[0x0][0xb20] ;  /* 0x0002c800ff0e9b82 */ /* 0x000e700000000800 */
[----:B------:R-:W1:Y:S01]  /*4e30*/  @!P1 LDC R9, c[0x0][0xb0c] ;  /* 0x0002c300ff099b82 */ /* 0x000e620000000800 */
[----:B--2---:R2:W-:Y:S01]  /*4e40*/  SYNCS.ARRIVE.TRANS64.RED.A1T0 RZ, [R0+URZ], RZ ;  /* 0x000000ff00ff79a7 */ /* 0x0045e200081004ff */
[----:B---3--:R-:W-:Y:S04]  /*4e50*/  LOP3.LUT P4, RZ, R18, 0x1, RZ, 0xc0, !PT ;  /* 0x0000000112ff7812 */ /* 0x008fe8000788c0ff */
[----:B------:R-:W-:Y:S09]  /*4e60*/  P2R R190, PR, RZ, 0x10 ;  /* 0x00000010ffbe7803 */ /* 0x000ff20000000000 */
[----:B------:R-:W-:Y:S02]  /*4e70*/  @P4 MOV R77, R16 ;  /* 0x00000010004d4202 */ /* 0x000fe40000000f00 */
[----:B------:R-:W-:Y:S01]  /*4e80*/  @P4 LOP3.LUT R75, R17, 0xffff, RZ, 0xc0, !PT ;  /* 0x0000ffff114b4812 */ /* 0x000fe200078ec0ff */
[----:B--2-4-:R-:W-:Y:S06]  /*4e90*/  @!P0 BRA `(.L_x_85) ;  /* 0x0000000000a48947 */ /* 0x014fec0003800000 */
[----:B------:R-:W-:Y:S01]  /*4ea0*/  IMAD.HI.U32 R23, R178, R71, RZ ;  /* 0x00000047b2177227 */ /* 0x000fe200078e00ff */
[----:B------:R-:W-:Y:S02]  /*4eb0*/  ISETP.NE.AND P0, PT, R70, 0x1, PT ;  /* 0x000000014600780c */ /* 0x000fe40003f05270 */
[----:B------:R-:W-:Y:S01]  /*4ec0*/  ISETP.NE.AND P2, PT, R72, 0x1, PT ;  /* 0x000000014800780c */ /* 0x000fe20003f45270 */
[----:B------:R-:W-:Y:S01]  /*4ed0*/  IMAD.HI.U32 R22, R177, R168, RZ ;  /* 0x000000a8b1167227 */ /* 0x000fe200078e00ff */
[----:B------:R-:W-:Y:S02]  /*4ee0*/  SHF.R.U32.HI R23, RZ, R174, R23 ;  /* 0x000000aeff177219 */ /* 0x000fe40000011617 */
[----:B------:R-:W-:Y:S01]  /*4ef0*/  ISETP.NE.AND P3, PT, R74, 0x1, PT ;  /* 0x000000014a00780c */ /* 0x000fe20003f65270 */
[----:B------:R-:W-:Y:S01]  /*4f00*/  IMAD.HI.U32 R26, R77, R168, RZ ;  /* 0x000000a84d1a7227 */ /* 0x000fe200078e00ff */
[----:B------:R-:W-:Y:S02]  /*4f10*/  SHF.R.U32.HI R22, RZ, R169, R22 ;  /* 0x000000a9ff167219 */ /* 0x000fe40000011616 */
[----:B------:R-:W-:Y:S01]  /*4f20*/  SEL R3, R178, R23, !P0 ;  /* 0x00000017b2037207 */ /* 0x000fe20004000000 */
[----:B------:R-:W-:Y:S01]  /*4f30*/  IMAD.HI.U32 R23, R75, R71, RZ ;  /* 0x000000474b177227 */ /* 0x000fe200078e00ff */
[----:B------:R-:W-:Y:S02]  /*4f40*/  SEL R7, R177, R22, !P3 ;  /* 0x00000016b1077207 */ /* 0x000fe40005800000 */
[----:B------:R-:W-:Y:S01]  /*4f50*/  SHF.R.U32.HI R26, RZ, R169, R26 ;  /* 0x000000a9ff1a7219 */ /* 0x000fe2000001161a */
[-C--:B------:R-:W-:Y:S04]  /*4f60*/  IMAD.HI.U32 R22, R3, R68.reuse, RZ ;  /* 0x0000004403167227 */ /* 0x080fe800078e00ff */
[----:B------:R-:W-:Y:S01]  /*4f70*/  IMAD.HI.U32 R24, R7, R68, RZ ;  /* 0x0000004407187227 */ /* 0x000fe200078e00ff */
[-C--:B------:R-:W-:Y:S02]  /*4f80*/  @P2 SHF.R.U32.HI R3, RZ, R69.reuse, R22 ;  /* 0x00000045ff032219 */ /* 0x080fe40000011616 */
[----:B------:R-:W-:Y:S02]  /*4f90*/  SHF.R.U32.HI R22, RZ, R174, R23 ;  /* 0x000000aeff167219 */ /* 0x000fe40000011617 */
[----:B------:R-:W-:Y:S01]  /*4fa0*/  @P2 SHF.R.U32.HI R7, RZ, R69, R24 ;  /* 0x00000045ff072219 */ /* 0x000fe20000011618 */
[C---:B------:R-:W-:Y:S01]  /*4fb0*/  IMAD R2, R72.reuse, R3, RZ ;  /* 0x0000000348027224 */ /* 0x040fe200078e02ff */
[----:B------:R-:W-:Y:S02]  /*4fc0*/  SEL R5, R75, R22, !P0 ;  /* 0x000000164b057207 */ /* 0x000fe40004000000 */
[----:B------:R-:W-:Y:S01]  /*4fd0*/  SEL R3, R77, R26, !P3 ;  /* 0x0000001a4d037207 */ /* 0x000fe20005800000 */
[----:B------:R-:W-:Y:S01]  /*4fe0*/  IMAD R4, R72, R7, RZ ;  /* 0x0000000748047224 */ /* 0x000fe200078e02ff */
[C---:B------:R-:W-:Y:S01]  /*4ff0*/  ISETP.GE.AND P0, PT, R5.reuse, R2, PT ;  /* 0x000000020500720c */ /* 0x040fe20003f06270 */
[----:B------:R-:W-:Y:S03]  /*5000*/  IMAD.HI.U32 R6, R5, R68, RZ ;  /* 0x0000004405067227 */ /* 0x000fe600078e00ff */
[----:B------:R-:W-:Y:S01]  /*5010*/  ISETP.GE.OR P0, PT, R3, R4, P0 ;  /* 0x000000040300720c */ /* 0x000fe20000706670 */
[----:B------:R-:W-:Y:S01]  /*5020*/  IMAD.MOV R4, RZ, RZ, -R3 ;  /* 0x000000ffff047224 */ /* 0x000fe200078e0a03 */
[-C--:B------:R-:W-:Y:S03]  /*5030*/  SHF.R.U32.HI R6, RZ, R69.reuse, R6 ;  /* 0x00000045ff067219 */ /* 0x080fe60000011606 */
[----:B------:R-:W-:Y:S01]  /*5040*/  IMAD R77, R74, R4, R77 ;  /* 0x000000044a4d7224 */ /* 0x000fe200078e024d */
[----:B------:R-:W-:Y:S05]  /*5050*/  SEL R15, R5, R6, !P2 ;  /* 0x00000006050f7207 */ /* 0x000fea0005000000 */
[----:B------:R-:W-:Y:S02]  /*5060*/  IMAD.MOV R6, RZ, RZ, -R15 ;  /* 0x000000ffff067224 */ /* 0x000fe400078e0a0f */
[C---:B------:R-:W-:Y:S04]  /*5070*/  @!P0 IMAD.HI.U32 R2, R3.reuse, R68, RZ ;  /* 0x0000004403028227 */ /* 0x040fe800078e00ff */
[----:B------:R-:W-:Y:S01]  /*5080*/  IMAD R6, R72, R6, R5 ;  /* 0x0000000648067224 */ /* 0x000fe200078e0205 */
[----:B------:R-:W-:Y:S04]  /*5090*/  @!P0 SHF.R.U32.HI R2, RZ, R69, R2 ;  /* 0x00000045ff028219 */ /* 0x000fe80000011602 */
[----:B------:R-:W-:Y:S02]  /*50a0*/  @!P0 SEL R0, R3, R2, !P2 ;  /* 0x0000000203008207 */ /* 0x000fe40005000000 */
[----:B------:R-:W-:Y:S02]  /*50b0*/  IADD3 R2, PT, PT, -R5, RZ, RZ ;  /* 0x000000ff05027210 */ /* 0x000fe40007ffe1ff */
[----:B------:R-:W-:Y:S01]  /*50c0*/  @!P0 IADD3 R8, PT, PT, R15, -R0, RZ ;  /* 0x800000000f088210 */ /* 0x000fe20007ffe0ff */
[----:B------:R-:W-:Y:S02]  /*50d0*/  @!P0 IMAD R0, R7, R6, R0 ;  /* 0x0000000607008224 */ /* 0x000fe400078e0200 */
[----:B------:R-:W-:Y:S02]  /*50e0*/  IMAD R75, R70, R2, R75 ;  /* 0x00000002464b7224 */ /* 0x000fe400078e024b */
[----:B------:R-:W-:Y:S02]  /*50f0*/  @!P0 IMAD R5, R8, R72, R3 ;  /* 0x0000004808058224 */ /* 0x000fe400078e0203 */
[----:B------:R-:W-:Y:S04]  /*5100*/  @!P0 IMAD.MOV.U32 R3, RZ, RZ, R0 ;  /* 0x000000ffff038224 */ /* 0x000fe800078e0000 */
[----:B------:R-:W-:Y:S02]  /*5110*/  IMAD R77, R3, R74, R77 ;  /* 0x0000004a034d7224 */ /* 0x000fe400078e024d */
[----:B------:R-:W-:Y:S07]  /*5120*/  IMAD R75, R5, R70, R75 ;  /* 0x00000046054b7224 */ /* 0x000fee00078e024b */
.L_x_85:
[----:B-1----:R-:W-:Y:S01]  /*5130*/  @!P1 ISETP.NE.AND P0, PT, R10, 0x1, PT ;  /* 0x000000010a00980c */ /* 0x002fe20003f05270 */
[----:B------:R-:W-:Y:S01]  /*5140*/  @!P1 IMAD.HI.U32 R0, R77, R12, RZ ;  /* 0x0000000c4d009227 */ /* 0x000fe200078e00ff */
[----:B------:R-:W-:Y:S01]  /*5150*/  @!P1 ISETP.NE.AND P2, PT, R9, 0x1, PT ;  /* 0x000000010900980c */ /* 0x000fe20003f45270 */
[----:B------:R-:W-:Y:S01]  /*5160*/  ULOP3.LUT UP0, URZ, UR48, 0x1b0, URZ, 0xc0, !UPT ;  /* 0x000001b030ff7892 */ /* 0x000fe2000f80c0ff */
[----:B------:R-:W-:Y:S01]  /*5170*/  R2UR UR42, R21 ;  /* 0x00000000152a72ca */ /* 0x000fe200000e0000 */
[----:B------:R-:W-:Y:S01]  /*5180*/  @!P1 IMAD.HI.U32 R3, R75, R11, RZ ;  /* 0x0000000b4b039227 */ /* 0x000fe200078e00ff */
[----:B------:R-:W-:Y:S02]  /*5190*/  @!P1 SHF.R.U32.HI R0, RZ, R13, R0 ;  /* 0x0000000dff009219 */ /* 0x000fe40000011600 */
[----:B------:R-:W-:Y:S01]  /*51a0*/  R2UR UR41, R20 ;  /* 0x00000000142972ca */ /* 0x000fe200000e0000 */
[----:B------:R-:W-:Y:S01]  /*51b0*/  VIADD R191, R191, 0x1 ;  /* 0x00000001bfbf7836 */ /* 0x000fe20000000000 */
[----:B------:R-:W-:Y:S02]  /*51c0*/  @!P1 SHF.R.U32.HI R2, RZ, R14, R3 ;  /* 0x0000000eff029219 */ /* 0x000fe40000011603 */
[----:B------:R-:W-:Y:S02]  /*51d0*/  @!P1 SEL R3, R77, R0, !P2 ;  /* 0x000000004d039207 */ /* 0x000fe40005000000 */
[----:B------:R-:W-:Y:S02]  /*51e0*/  @!P1 SEL R2, R75, R2, !P0 ;  /* 0x000000024b029207 */ /* 0x000fe40004000000 */
[----:B------:R-:W-:Y:S01]  /*51f0*/  @P4 SHF.R.U32.HI R179, RZ, 0x10, R17 ;  /* 0x00000010ffb34819 */ /* 0x000fe20000011611 */
[----:B------:R-:W-:Y:S02]  /*5200*/  USHF.L.U32 UR42, UR42, 0x7, URZ ;  /* 0x000000072a2a7899 */ /* 0x000fe400080006ff */
[----:B------:R-:W-:Y:S02]  /*5210*/  @!P1 IMAD.IADD R0, R2, 0x1, -R3 ;  /* 0x0000000102009824 */ /* 0x000fe400078e0a03 */
[----:B------:R-:W-:Y:S01]  /*5220*/  @!P1 IMAD.IADD R2, R3, 0x1, -R2 ;  /* 0x0000000103029824 */ /* 0x000fe200078e0a02 */
[----:B------:R-:W-:Y:S01]  /*5230*/  USHF.L.U32 UR41, UR41, 0x8, URZ ;  /* 0x0000000829297899 */ /* 0x000fe200080006ff */
[----:B------:R-:W-:Y:S02]  /*5240*/  @!P1 IMAD R77, R0, R9, R77 ;  /* 0x00000009004d9224 */ /* 0x000fe400078e024d */
[----:B------:R-:W-:Y:S01]  /*5250*/  @!P1 IMAD R75, R2, R10, R75 ;  /* 0x0000000a024b9224 */ /* 0x000fe200078e024b */
[----:B------:R-:W-:Y:S08]  /*5260*/  BRA.U !UP0, `(.L_x_86) ;  /* 0x0000000108407547 */ /* 0x000ff0000b800000 */
[----:B------:R-:W1:Y:S01]  /*5270*/  LDCU.64 UR8, c[0x4][0x88] ;  /* 0x01001100ff0877ac */ /* 0x000e620008000a00 */
[----:B------:R-:W-:Y:S01]  /*5280*/  MOV R3, 0x0 ;  /* 0x0000000000037802 */ /* 0x000fe20000000f00 */
[----:B------:R-:W-:Y:S02]  /*5290*/  HFMA2 R12, -RZ, RZ, 0, 5.9604644775390625e-08 ;  /* 0x00000001ff0c7431 */ /* 0x000fe400000001ff */
[----:B------:R-:W-:Y:S02]  /*52a0*/  IMAD.MOV.U32 R8, RZ, RZ, 0x70 ;  /* 0x00000070ff087424 */ /* 0x000fe400078e00ff */
[----:B------:R-:W-:Y:S01]  /*52b0*/  IMAD.MOV.U32 R13, RZ, RZ, RZ ;  /* 0x000000ffff0d7224 */ /* 0x000fe200078e00ff */
[----:B------:R-:W2:Y:S01]  /*52c0*/  LDCU.64 UR6, c[0x4][0x90] ;  /* 0x01001200ff0677ac */ /* 0x000ea20008000a00 */
[----:B------:R-:W3:Y:S01]  /*52d0*/  LDC.64 R2, c[0x4][R3] ;  /* 0x0100000003027b82 */ /* 0x000ee20000000a00 */
[----:B------:R-:W4:Y:S01]  /*52e0*/  LDCU.64 UR4, c[0x4][0x8] ;  /* 0x01000100ff0477ac */ /* 0x000f220008000a00 */
[----:B-1----:R-:W-:Y:S01]  /*52f0*/  MOV R5, UR9 ;  /* 0x0000000900057c02 */ /* 0x002fe20008000f00 */
[----:B------:R-:W-:Y:S01]  /*5300*/  IMAD.U32 R4, RZ, RZ, UR8 ;  /* 0x00000008ff047e24 */ /* 0x000fe2000f8e00ff */
[----:B--2---:R-:W-:Y:S01]  /*5310*/  MOV R7, UR7 ;  /* 0x0000000700077c02 */ /* 0x004fe20008000f00 */
[----:B------:R-:W-:Y:S01]  /*5320*/  IMAD.U32 R6, RZ, RZ, UR6 ;  /* 0x00000006ff067e24 */ /* 0x000fe2000f8e00ff */
[----:B----4-:R-:W-:Y:S01]  /*5330*/  MOV R11, UR5 ;  /* 0x00000005000b7c02 */ /* 0x010fe20008000f00 */
[----:B------:R-:W-:Y:S02]  /*5340*/  IMAD.U32 R10, RZ, RZ, UR4 ;  /* 0x00000004ff0a7e24 */ /* 0x000fe4000f8e00ff */
[----:B------:R-:W-:Y:S07]  /*5350*/  LEPC R20, `(.L_x_86) ;  /* 0x000000001014794e */ /* 0x000fee0000000000 */
[----:B---3-5:R-:W-:Y:S05]  /*5360*/  CALL.ABS.NOINC R2 ;  /* 0x0000000002007343 */ /* 0x028fea0003c00000 */
.L_x_86:
[----:B------:R-:W-:Y:S01]  /*5370*/  LOP3.LUT P0, RZ, R188, 0x1b0, RZ, 0xc0, !PT ;  /* 0x000001b0bcff7812 */ /* 0x000fe2000780c0ff */
[----:B------:R-:W-:Y:S11]  /*5380*/  BSSY.RECONVERGENT B6, `(.L_x_87) ;  /* 0x0000013000067945 */ /* 0x000ff60003800200 */
[----:B------:R-:W-:Y:S01]  /*5390*/  @!UPT UIADD3 URZ, UPT, UPT, URZ, URZ, URZ ;  /* 0x000000fffffff290 */ /* 0x000fe2000fffe0ff */
[----:B------:R-:W-:Y:S05]  /*53a0*/  @!P0 BRA `(.L_x_88) ;  /* 0x0000000000408947 */ /* 0x000fea0003800000 */
        /* <DEDUP_REMOVED lines=16> */
.L_x_88:
[----:B------:R-:W-:Y:S05]  /*54b0*/  BSYNC.RECONVERGENT B6 ;  /* 0x0000000000067941 */ /* 0x000fea0003800200 */
.L_x_87:
[----:B------:R-:W-:Y:S01]  /*54c0*/  ISETP.NE.U32.AND P4, PT, R166, RZ, PT ;  /* 0x000000ffa600720c */ /* 0x000fe20003f85070 */
[----:B------:R-:W-:Y:S01]  /*54d0*/  UISETP.NE.AND UP2, UPT, UR50, URZ, UPT ;  /* 0x000000ff3200728c */ /* 0x000fe2000bf45270 */
[----:B------:R-:W-:Y:S01]  /*54e0*/  ISETP.NE.U32.AND P2, PT, RZ, UR38, PT ;  /* 0x00000026ff007c0c */ /* 0x000fe2000bf45070 */
[----:B------:R-:W-:Y:S01]  /*54f0*/  UISETP.NE.U32.AND UP1, UPT, UR44, URZ, UPT ;  /* 0x000000ff2c00728c */ /* 0x000fe2000bf25070 */
[----:B------:R-:W-:Y:S01]  /*5500*/  ISETP.NE.AND.EX P4, PT, R167, RZ, PT, P4 ;  /* 0x000000ffa700720c */ /* 0x000fe20003f85340 */
[----:B------:R-:W-:Y:S01]  /*5510*/  UPLOP3.LUT UP0, UPT, UPT, UPT, UPT, 0x40, 0x4 ;  /* 0x000000000004789c */ /* 0x000fe20003f0e870 */
[----:B------:R-:W-:Y:S01]  /*5520*/  ISETP.NE.AND.EX P2, PT, RZ, UR39, PT, P2 ;  /* 0x00000027ff007c0c */ /* 0x000fe2000bf45320 */
[----:B------:R-:W-:Y:S01]  /*5530*/  UISETP.NE.AND.EX UP1, UPT, UR45, URZ, UPT, UP1 ;  /* 0x000000ff2d00728c */ /* 0x000fe2000bf25310 */
[----:B------:R-:W-:Y:S04]  /*5540*/  PLOP3.LUT P1, PT, PT, PT, UP2, 0x80, 0x8 ;  /* 0x000000000008781c */ /* 0x000fe80003f2f028 */
[----:B------:R-:W-:Y:S06]  /*5550*/  @UP2 UPLOP3.LUT UP0, UPT, UPT, UPT, UP1, 0x80, 0x8 ;  /* 0x000000000008289c */ /* 0x000fec0003f0f010 */
[----:B------:R-:W-:Y:S01]  /*5560*/  PLOP3.LUT P0, PT, PT, PT, UP0, 0x80, 0x8 ;  /* 0x000000000008781c */ /* 0x000fe20003f0f008 */
[----:B------:R-:W-:Y:S01]  /*5570*/  @!UPT UIADD3 URZ, UPT, UPT, URZ, URZ, URZ ;  /* 0x000000fffffff290 */ /* 0x000fe2000fffe0ff */
[----:B------:R-:W-:Y:S11]  /*5580*/  BRA.U !UP1, `(.L_x_89) ;  /* 0x0000000109387547 */ /* 0x000ff6000b800000 */
[----:B------:R-:W-:Y:S01]  /*5590*/  UISETP.NE.U32.AND UP0, UPT, UR38, URZ, UPT ;  /* 0x000000ff2600728c */ /* 0x000fe2000bf05070 */
[----:B------:R-:W-:Y:S02]  /*55a0*/  HFMA2 R0, -RZ, RZ, 0, 5.9604644775390625e-08 ;  /* 0x00000001ff007431 */ /* 0x000fe400000001ff */
[----:B------:R-:W-:Y:S01]  /*55b0*/  IMAD.MOV.U32 R171, RZ, RZ, 0x1 ;  /* 0x00000001ffab7424 */ /* 0x000fe200078e00ff */
[----:B------:R-:W-:Y:S06]  /*55c0*/  UISETP.NE.AND.EX UP0, UPT, UR39, URZ, UPT, UP0 ;  /* 0x000000ff2700728c */ /* 0x000fec000bf05300 */
[----:B------:R-:W-:Y:S05]  /*55d0*/  PLOP3.LUT P3, PT, PT, PT, UP0, 0x80, 0x8 ;  /* 0x000000000008781c */ /* 0x000fea0003f6f008 */
[----:B------:R-:W1:Y:S01]  /*55e0*/  @UP0 LDCU.64 UR6, c[0x0][0x888] ;  /* 0x00011100ff0607ac */ /* 0x000e620008000a00 */
[----:B------:R-:W-:Y:S07]  /*55f0*/  @UP0 UIMAD UR4, UR36, UR44, URZ ;  /* 0x0000002c240402a4 */ /* 0x000fee000f8e02ff */
[----:B------:R-:W-:Y:S01]  /*5600*/  @!P3 PRMT R171, R0, 0x7610, R171 ;  /* 0x0000761000abb816 */ /* 0x000fe200000000ab */
[----:B-1----:R-:W-:Y:S03]  /*5610*/  @UP0 UIMAD.WIDE UR6, UR4, 0x4, UR6 ;  /* 0x00000004040608a5 */ /* 0x002fe6000f8e0206 */
[----:B------:R-:W1:Y:S03]  /*5620*/  @!UP0 LDCU UR4, c[0x0][0x880] ;  /* 0x00011000ff0487ac */ /* 0x000e660008000800 */
[----:B------:R-:W-:Y:S01]  /*5630*/  IMAD.U32 R2, RZ, RZ, UR6 ;  /* 0x00000006ff027e24 */ /* 0x000fe2000f8e00ff */
[----:B------:R-:W-:Y:S05]  /*5640*/  MOV R3, UR7 ;  /* 0x0000000700037c02 */ /* 0x000fea0008000f00 */
[----:B-----5:R2:W5:Y:S02]  /*5650*/  @P3 LDG.E R81, desc[UR46][R2.64] ;  /* 0x0000002e02513981 */ /* 0x020564000c1e1900 */
[----:B-12---:R-:W-:Y:S02]  /*5660*/  @!P3 IMAD.U32 R81, RZ, RZ, UR4 ;  /* 0x00000004ff51be24 */ /* 0x006fe4000f8e00ff */
.L_x_89:
[----:B------:R-:W-:Y:S05]  /*5670*/  @!P4 BRA `(.L_x_90) ;  /* 0x000000000020c947 */ /* 0x000fea0003800000 */
[----:B------:R-:W-:Y:S04]  /*5680*/  ISETP.NE.U32.AND P3, PT, R164, RZ, PT ;  /* 0x000000ffa400720c */ /* 0x000fe80003f65070 */
[----:B------:R-:W-:Y:S11]  /*5690*/  ISETP.NE.AND.EX P3, PT, R165, RZ, PT, P3 ;  /* 0x000000ffa500720c */ /* 0x000ff60003f65330 */
[----:B------:R-:W-:Y:S02]  /*56a0*/  @!UPT UIADD3 URZ, UPT, UPT, URZ, URZ, URZ ;  /* 0x000000fffffff290 */ /* 0x000fe4000fffe0ff */
[----:B------:R-:W1:Y:S01]  /*56b0*/  @P3 LDC.64 R2, c[0x0][0x8a8] ;  /* 0x00022a00ff023b82 */ /* 0x000e620000000a00 */
[----:B------:R-:W-:Y:S04]  /*56c0*/  @P3 IMAD R0, R166, UR36, RZ ;  /* 0x00000024a6003c24 */ /* 0x000fe8000f8e02ff */
[----:B-1----:R-:W-:Y:S05]  /*56d0*/  @P3 IMAD.WIDE R2, R0, 0x4, R2 ;  /* 0x0000000400023825 */ /* 0x002fea00078e0202 */
[----:B-----5:R1:W5:Y:S02]  /*56e0*/  @P3 LDG.E R78, desc[UR46][R2.64] ;  /* 0x0000002e024e3981 */ /* 0x020364000c1e1900 */
[----:B-1----:R-:W2:Y:S02]  /*56f0*/  @!P3 LDC R78, c[0x0][0x8a0] ;  /* 0x00022800ff4ebb82 */ /* 0x002ea40000000800 */
.L_x_90:
[----:B-----5:R-:W-:Y:S01]  /*5700*/  FSETP.NEU.AND P4, PT, R81, RZ, PT ;  /* 0x000000ff5100720b */ /* 0x020fe20003f8d000 */
[----:B------:R-:W-:Y:S01]  /*5710*/  BSSY B1, `(.L_x_91) ;  /* 0x0000047000017945 */ /* 0x000fe20003800000 */
[----:B------:R-:W-:Y:S01]  /*5720*/  SEL R5, RZ, 0xffffffff, P2 ;  /* 0xffffffffff057807 */ /* 0x000fe20001000000 */
[----:B------:R-:W-:Y:S01]  /*5730*/  IMAD.MOV.U32 R196, RZ, RZ, 0x1 ;  /* 0x00000001ffc47424 */ /* 0x000fe200078e00ff */
[----:B------:R-:W-:Y:S01]  /*5740*/  LOP3.LUT P3, RZ, R171, 0xff, RZ, 0xc0, !PT ;  /* 0x000000ffabff7812 */ /* 0x000fe2000786c0ff */
[C---:B------:R-:W-:Y:S01]  /*5750*/  IMAD R80, R76.reuse, 0x100, R79 ;  /* 0x000001004c507824 */ /* 0x040fe200078e024f */
[----:B------:R-:W-:Y:S02]  /*5760*/  @P1 SEL R0, RZ, 0xffffffff, P4 ;  /* 0xffffffffff001807 */ /* 0x000fe40002000000 */
[----:B------:R-:W-:Y:S02]  /*5770*/  CS2R R162, SRZ ;  /* 0x0000000000a27805 */ /* 0x000fe4000001ff00 */
[----:B------:R-:W-:Y:S02]  /*5780*/  LEA R3, R181, UR49, 0x3 ;  /* 0x00000031b5037c11 */ /* 0x000fe4000f8e18ff */
[----:B------:R-:W-:Y:S02]  /*5790*/  CS2R R160, SRZ ;  /* 0x0000000000a07805 */ /* 0x000fe4000001ff00 */
[----:B------:R-:W-:Y:S02]  /*57a0*/  @P0 SEL R0, R5, R0, !P3 ;  /* 0x0000000005000207 */ /* 0x000fe40005800000 */
[----:B------:R-:W-:Y:S02]  /*57b0*/  CS2R R158, SRZ ;  /* 0x00000000009e7805 */ /* 0x000fe4000001ff00 */
[----:B------:R-:W-:Y:S02]  /*57c0*/  LEA R193, R76, UR49, 0x3 ;  /* 0x000000314cc17c11 */ /* 0x000fe4000f8e18ff */
[----:B------:R-:W-:Y:S02]  /*57d0*/  CS2R R156, SRZ ;  /* 0x00000000009c7805 */ /* 0x000fe4000001ff00 */
[----:B------:R-:W-:Y:S02]  /*57e0*/  @P1 LOP3.LUT R0, R0, 0x1, RZ, 0xc0, !PT ;  /* 0x0000000100001812 */ /* 0x000fe400078ec0ff */
[----:B------:R-:W-:Y:S02]  /*57f0*/  CS2R R154, SRZ ;  /* 0x00000000009a7805 */ /* 0x000fe4000001ff00 */
[----:B------:R-:W-:Y:S02]  /*5800*/  SHF.L.U32 R2, R183, 0x1f, RZ ;  /* 0x0000001fb7027819 */ /* 0x000fe400000006ff */
[----:B------:R-:W-:Y:S02]  /*5810*/  CS2R R152, SRZ ;  /* 0x0000000000987805 */ /* 0x000fe4000001ff00 */
[----:B------:R-:W-:Y:S02]  /*5820*/  ISETP.NE.U32.OR P6, PT, R0, 0x1, !P1 ;  /* 0x000000010000780c */ /* 0x000fe40004fc5470 */
[----:B------:R-:W-:Y:S02]  /*5830*/  CS2R R150, SRZ ;  /* 0x0000000000967805 */ /* 0x000fe4000001ff00 */
[----:B------:R-:W-:Y:S02]  /*5840*/  PLOP3.LUT P2, PT, PT, PT, UP1, 0x80, 0x8 ;  /* 0x000000000008781c */ /* 0x000fe40003f4f018 */
[----:B------:R-:W-:Y:S02]  /*5850*/  CS2R R148, SRZ ;  /* 0x0000000000947805 */ /* 0x000fe4000001ff00 */
[----:B------:R-:W-:Y:S02]  /*5860*/  SEL R0, RZ, 0xffffffff, P4 ;  /* 0xffffffffff007807 */ /* 0x000fe40002000000 */
[----:B------:R-:W-:Y:S03]  /*5870*/  P2R R198, PR, RZ, 0x40 ;  /* 0x00000040ffc67803 */ /* 0x000fe60000000000 */
[----:B------:R-:W-:Y:S04]  /*5880*/  @P6 SHF.L.U32 R4, R180, 0x1f, RZ ;  /* 0x0000001fb4046819 */ /* 0x000fe800000006ff */
[----:B------:R-:W-:Y:S01]  /*5890*/  @P2 SEL R0, R5, R0, !P3 ;  /* 0x0000000005002207 */ /* 0x000fe20005800000 */
[----:B------:R-:W1:Y:S03]  /*58a0*/  @P6 SYNCS.PHASECHK.TRANS64.TRYWAIT P1, [R3+URZ+0x70], R4 ;  /* 0x00007004030065a7 */ /* 0x000e6600080211ff */
[----:B------:R-:W-:Y:S04]  /*58b0*/  LOP3.LUT R0, R0, 0x1, RZ, 0xc0, !PT ;  /* 0x0000000100007812 */ /* 0x000fe800078ec0ff */
[----:B------:R-:W-:Y:S04]  /*58c0*/  ISETP.NE.U32.AND P5, PT, R0, 0x1, PT ;  /* 0x000000010000780c */ /* 0x000fe80003fa5070 */
[----:B------:R-:W-:Y:S01]  /*58d0*/  P2R R197, PR, RZ, 0x20 ;  /* 0x00000020ffc57803 */ /* 0x000fe20000000000 */
[----:B------:R3:W4:Y:S01]  /*58e0*/  SYNCS.PHASECHK.TRANS64.TRYWAIT P0, [R193+URZ+0xe0], R2 ;  /* 0x0000e002c10075a7 */ /* 0x00072200080011ff */
[----:B-1----:R-:W-:Y:S01]  /*58f0*/  @P6 SEL R196, RZ, 0x1, !P1 ;  /* 0x00000001ffc46807 */ /* 0x002fe20004800000 */
[----:B---3--:R-:W-:Y:S06]  /*5900*/  @!P6 BRA `(.L_x_92) ;  /* 0x00000000009ce947 */ /* 0x008fec0003800000 */
[----:B------:R-:W-:Y:S01]  /*5910*/  @P5 IMAD R6, R181, 0x2000, R186 ;  /* 0x00002000b5065824 */ /* 0x000fe200078e02ba */
[----:B------:R-:W-:Y:S01]  /*5920*/  ISETP.NE.AND P1, PT, R196, RZ, PT ;  /* 0x000000ffc400720c */ /* 0x000fe20003f25270 */
[----:B------:R-:W-:Y:S01]  /*5930*/  BSSY B0, `(.L_x_93) ;  /* 0x0000010000007945 */ /* 0x000fe20003800000 */
[----:B------:R-:W-:Y:S01]  /*5940*/  CS2R R150, SRZ ;  /* 0x0000000000967805 */ /* 0x000fe2000001ff00 */
[--C-:B------:R-:W-:Y:S01]  /*5950*/  @P5 IMAD R7, R187, -0x10, R6.reuse ;  /* 0xfffffff0bb075824 */ /* 0x100fe200078e0206 */
[----:B------:R-:W-:Y:S01]  /*5960*/  CS2R R148, SRZ ;  /* 0x0000000000947805 */ /* 0x000fe2000001ff00 */
[----:B------:R-:W-:Y:S01]  /*5970*/  @P5 IMAD R5, R185, -0x10, R6 ;  /* 0xfffffff0b9055824 */ /* 0x000fe200078e0206 */
[----:B------:R-:W-:Y:S01]  /*5980*/  CS2R R158, SRZ ;  /* 0x00000000009e7805 */ /* 0x000fe2000001ff00 */
[----:B------:R-:W-:Y:S01]  /*5990*/  @P5 IMAD R4, R184, 0x10, R7 ;  /* 0x00000010b8045824 */ /* 0x000fe200078e0207 */
[----:B------:R-:W-:Y:S02]  /*59a0*/  CS2R R156, SRZ ;  /* 0x00000000009c7805 */ /* 0x000fe4000001ff00 */
[----:B------:R-:W-:Y:S02]  /*59b0*/  CS2R R154, SRZ ;  /* 0x00000000009a7805 */ /* 0x000fe4000001ff00 */
[----:B------:R-:W-:Y:S02]  /*59c0*/  CS2R R152, SRZ ;  /* 0x0000000000987805 */ /* 0x000fe4000001ff00 */
[----:B------:R-:W-:Y:S02]  /*59d0*/  CS2R R162, SRZ ;  /* 0x0000000000a27805 */ /* 0x000fe4000001ff00 */
[----:B------:R-:W-:Y:S01]  /*59e0*/  CS2R R160, SRZ ;  /* 0x0000000000a07805 */ /* 0x000fe2000001ff00 */
[----:B------:R-:W-:Y:S06]  /*59f0*/  @P1 BRA `(.L_x_94) ;  /* 0x00000000000c1947 */ /* 0x000fec0003800000 */
[----:B------:R-:W-:Y:S04]  /*5a00*/  SHF.L.U32 R0, R180, 0x1f, RZ ;  /* 0x0000001fb4007819 */ /* 0x000fe800000006ff */
[----:B------:R-:W1:Y:S02]  /*5a10*/  SYNCS.PHASECHK.TRANS64.TRYWAIT P1, [R3+URZ+0x70], R0 ;  /* 0x00007000030075a7 */ /* 0x000e6400080211ff */
[----:B-1----:R-:W-:Y:S05]  /*5a20*/  @!P1 BRA `(.L_x_95) ;  /* 0x00000060007c9947 */ /* 0x002fea0003800000 */
.L_x_94:
[----:B------:R-:W-:Y:S05]  /*5a30*/  BSYNC B0 ;  /* 0x0000000000007941 */ /* 0x000fea0003800000 */
.L_x_93:
[----:B------:R-:W-:Y:S01]  /*5a40*/  ISETP.NE.AND P1, PT, R197, RZ, PT ;  /* 0x000000ffc500720c */ /* 0x000fe20003f25270 */
[----:B-1----:R-:W-:Y:S02]  /*5a50*/  VIADD R3, R3, 0x90 ;  /* 0x0000009003037836 */ /* 0x002fe40000000000 */
[----:B------:R-:W-:Y:S02]  /*5a60*/  IMAD.U32 R0, RZ, RZ, UR37 ;  /* 0x00000025ff007e24 */ /* 0x000fe4000f8e00ff */
[----:B------:R-:W-:Y:S03]  /*5a70*/  VIADD R181, R181, 0x1 ;  /* 0x00000001b5b57836 */ /* 0x000fe60000000000 */
[----:B------:R-:W-:Y:S05]  /*5a80*/  PRMT R0, R0, 0x654, R3 ;  /* 0x0000065400007816 */ /* 0x000fea0000000003 */
[----:B------:R1:W3:Y:S04]  /*5a90*/  @P1 LDS.128 R148, [R6] ;  /* 0x0000000006941984 */ /* 0x0002e80000000c00 */
[----:B------:R1:W1:Y:S04]  /*5aa0*/  @P1 LDS.128 R156, [R5+0x20] ;  /* 0x00002000059c1984 */ /* 0x0002680000000c00 */
[----:B------:R1:W1:Y:S04]  /*5ab0*/  @P1 LDS.128 R152, [R7+0x10] ;  /* 0x0000100007981984 */ /* 0x0002680000000c00 */
[----:B------:R1:W1:Y:S01]  /*5ac0*/  @P1 LDS.128 R160, [R4+0x10] ;  /* 0x0000100004a01984 */ /* 0x0002620000000c00 */
[C---:B------:R-:W-:Y:S01]  /*5ad0*/  ISETP.NE.AND P1, PT, R181.reuse, 0x4, PT ;  /* 0x00000004b500780c */ /* 0x040fe20003f25270 */
[----:B------:R-:W-:Y:S01]  /*5ae0*/  @!PT LDS RZ, [RZ] ;  /* 0x00000000fffff984 */ /* 0x000fe20000000800 */
[----:B------:R-:W-:Y:S01]  /*5af0*/  @!PT LDS RZ, [RZ] ;  /* 0x00000000fffff984 */ /* 0x000fe20000000800 */
[----:B------:R-:W-:Y:S01]  /*5b00*/  @!PT LDS RZ, [RZ] ;  /* 0x00000000fffff984 */ /* 0x000fe20000000800 */
[----:B------:R-:W-:Y:S01]  /*5b10*/  @!PT LDS RZ, [RZ] ;  /* 0x00000000fffff984 */ /* 0x000fe20000000800 */
[----:B------:R5:W-:Y:S06]  /*5b20*/  MEMBAR.ALL.CTA ;  /* 0x0000000000007992 */ /* 0x000bec0000008000 */
[----:B-----5:R-:W5:Y:S01]  /*5b30*/  FENCE.VIEW.ASYNC.S ;  /* 0x00000000000073c6 */ /* 0x020f620000000000 */
[----:B------:R-:W-:Y:S02]  /*5b40*/  SEL R3, RZ, 0x1, P1 ;  /* 0x00000001ff037807 */ /* 0x000fe40000800000 */
[----:B------:R-:W-:Y:S02]  /*5b50*/  SEL R181, R181, RZ, P1 ;  /* 0x000000ffb5b57207 */ /* 0x000fe40000800000 */
[----:B------:R-:W-:Y:S01]  /*5b60*/  LOP3.LUT R180, R180, R3, RZ, 0x3c, !PT ;  /* 0x00000003b4b47212 */ /* 0x000fe200078e3cff */
[----:B-----5:R1:W-:Y:S06]  /*5b70*/  SYNCS.ARRIVE.TRANS64.RED.A1T0 RZ, [R0+URZ], RZ ;  /* 0x000000ff00ff79a7 */ /* 0x0203ec00081004ff */
.L_x_92:
[----:B------:R-:W-:Y:S05]  /*5b80*/  BSYNC B1 ;  /* 0x0000000000017941 */ /* 0x000fea0003800000 */
.L_x_91:
[----:B-1----:R-:W-:Y:S04]  /*5b90*/  SHF.R.U32.HI R0, RZ, 0x15, R80 ;  /* 0x00000015ff007819 */ /* 0x002fe80000011650 */
[----:B------:R-:W-:Y:S01]  /*5ba0*/  LOP3.LUT P1, RZ, R0, 0x3, R173, 0x48, !PT ;  /* 0x0000000300ff7812 */ /* 0x000fe200078248ad */
[----:B------:R-:W-:Y:S01]  /*5bb0*/  @!UPT UIADD3 URZ, UPT, UPT, URZ, URZ, URZ ;  /* 0x000000fffffff290 */ /* 0x000fe2000fffe0ff */
[----:B----4-:R-:W-:Y:S11]  /*5bc0*/  @P0 BRA `(.L_x_96) ;  /* 0x0000000000080947 */ /* 0x010ff60003800000 */
[----:B------:R-:W1:Y:S02]  /*5bd0*/  SYNCS.PHASECHK.TRANS64.TRYWAIT P0, [R193+URZ+0xe0], R2 ;  /* 0x0000e002c10075a7 */ /* 0x000e6400080011ff */
[----:B-1----:R-:W-:Y:S05]  /*5be0*/  @!P0 BRA `(.L_x_97) ;  /* 0x0000006000208947 */ /* 0x002fea0003800000 */
.L_x_96:
[----:B------:R-:W-:Y:S04]  /*5bf0*/  BSSY.RECONVERGENT B6, `(.L_x_98) ;  /* 0x0000012000067945 */ /* 0x000fe80003800200 */
[----:B------:R-:W-:Y:S05]  /*5c00*/  @!P1 BRA `(.L_x_99) ;  /* 0x0000000000409947 */ /* 0x000fea0003800000 */
[----:B------:R-:W4:Y:S01]  /*5c10*/  LDCU.64 UR8, c[0x4][0x78] ;  /* 0x01000f00ff0877ac */ /* 0x000f220008000a00 */
[----:B------:R-:W-:Y:S01]  /*5c20*/  MOV R3, 0x0 ;  /* 0x0000000000037802 */ /* 0x000fe20000000f00 */
[----:B------:R-:W-:Y:S02]  /*5c30*/  HFMA2 R12, -RZ, RZ, 0, 5.9604644775390625e-08 ;  /* 0x00000001ff0c7431 */ /* 0x000fe400000001ff */
[----:B------:R-:W-:Y:S02]  /*5c40*/  IMAD.MOV.U32 R8, RZ, RZ, 0x192 ;  /* 0x00000192ff087424 */ /* 0x000fe400078e00ff */
[----:B------:R-:W-:Y:S01]  /*5c50*/  IMAD.MOV.U32 R13, RZ, RZ, RZ ;  /* 0x000000ffff0d7224 */ /* 0x000fe200078e00ff */
[----:B------:R-:W5:Y:S01]  /*5c60*/  LDCU.64 UR6, c[0x4][0x80] ;  /* 0x01001000ff0677ac */ /* 0x000f620008000a00 */
[----:B-1----:R-:W1:Y:S01]  /*5c70*/  LDC.64 R2, c[0x4][R3] ;  /* 0x0100000003027b82 */ /* 0x002e620000000a00 */
[----:B------:R-:W2:Y:S01]  /*5c80*/  LDCU.64 UR4, c[0x4][0x18] ;  /* 0x01000300ff0477ac */ /* 0x000ea20008000a00 */
[----:B----4-:R-:W-:Y:S01]  /*5c90*/  MOV R5, UR9 ;  /* 0x0000000900057c02 */ /* 0x010fe20008000f00 */
[----:B------:R-:W-:Y:S01]  /*5ca0*/  IMAD.U32 R4, RZ, RZ, UR8 ;  /* 0x00000008ff047e24 */ /* 0x000fe2000f8e00ff */
[----:B-----5:R-:W-:Y:S01]  /*5cb0*/  MOV R7, UR7 ;  /* 0x0000000700077c02 */ /* 0x020fe20008000f00 */
[----:B------:R-:W-:Y:S01]  /*5cc0*/  IMAD.U32 R6, RZ, RZ, UR6 ;  /* 0x00000006ff067e24 */ /* 0x000fe2000f8e00ff */
[----:B--2---:R-:W-:Y:S01]  /*5cd0*/  MOV R11, UR5 ;  /* 0x00000005000b7c02 */ /* 0x004fe20008000f00 */
[----:B------:R-:W-:Y:S02]  /*5ce0*/  IMAD.U32 R10, RZ, RZ, UR4 ;  /* 0x00000004ff0a7e24 */ /* 0x000fe4000f8e00ff */
[----:B------:R-:W-:Y:S07]  /*5cf0*/  LEPC R20, `(.L_x_99) ;  /* 0x000000001014794e */ /* 0x000fee0000000000 */
[----:B-1-3--:R-:W-:Y:S05]  /*5d00*/  CALL.ABS.NOINC R2 ;  /* 0x0000000002007343 */ /* 0x00afea0003c00000 */
.L_x_99:
[----:B------:R-:W-:Y:S05]  /*5d10*/  BSYNC.RECONVERGENT B6 ;  /* 0x0000000000067941 */ /* 0x000fea0003800200 */
.L_x_98:
[-C--:B---3--:R-:W-:Y:S01]  /*5d20*/  F2FP.F16.E5M2.UNPACK_B R83, R148.reuse ;  /* 0x00000094ff53723e */ /* 0x088fe200020004ff */
[----:B------:R-:W-:Y:S05]  /*5d30*/  WARPSYNC.ALL ;  /* 0x0000000000007948 */ /* 0x000fea0003800000 */
[----:B------:R-:W-:Y:S01]  /*5d40*/  R2UR UR4, R80 ;  /* 0x00000000500472ca */ /* 0x000fe200000e0000 */
[--C-:B------:R-:W-:Y:S01]  /*5d50*/  HADD2.F32 R82, -RZ, R83.reuse.H0_H0 ;  /* 0x20000053ff527230 */ /* 0x100fe20000004100 */
[----:B------:R-:W-:Y:S01]  /*5d60*/  F2FP.F16.E5M2.UNPACK_B R85, R148.H1 ;  /* 0x00000094ff55723e */ /* 0x000fe200030004ff */
[----:B------:R-:W-:Y:S01]  /*5d70*/  HADD2.F32 R83, -RZ, R83.H1_H1 ;  /* 0x30000053ff537230 */ /* 0x000fe20000004100 */
[-C--:B------:R-:W-:Y:S01]  /*5d80*/  F2FP.F16.E5M2.UNPACK_B R87, R149.reuse ;  /* 0x00000095ff57723e */ /* 0x080fe200020004ff */
[----:B------:R-:W-:Y:S01]  /*5d90*/  BSSY.RECONVERGENT B0, `(.L_x_100) ;  /* 0x000011d000007945 */ /* 0x000fe20003800200 */
[----:B------:R-:W-:Y:S01]  /*5da0*/  F2FP.F16.E5M2.UNPACK_B R89, R149.H1 ;  /* 0x00000095ff59723e */ /* 0x000fe200030004ff */
[----:B------:R-:W-:Y:S01]  /*5db0*/  HADD2.F32 R84, -RZ, R85.H0_H0 ;  /* 0x20000055ff547230 */ /* 0x000fe20000004100 */
[-C--:B------:R-:W-:Y:S01]  /*5dc0*/  F2FP.F16.E5M2.UNPACK_B R91, R150.reuse ;  /* 0x00000096ff5b723e */ /* 0x080fe200020004ff */
[----:B------:R-:W-:Y:S01]  /*5dd0*/  HADD2.F32 R88, -RZ, R87.H1_H1 ;  /* 0x30000057ff587230 */ /* 0x000fe20000004100 */
[----:B------:R-:W-:Y:S01]  /*5de0*/  F2FP.F16.E5M2.UNPACK_B R93, R150.H1 ;  /* 0x00000096ff5d723e */ /* 0x000fe200030004ff */
[----:B------:R-:W-:Y:S01]  /*5df0*/  HADD2.F32 R86, -RZ, R85.H1_H1 ;  /* 0x30000055ff567230 */ /* 0x000fe20000004100 */
[-C--:B------:R-:W-:Y:S01]  /*5e00*/  F2FP.F16.E5M2.UNPACK_B R95, R151.reuse ;  /* 0x00000097ff5f723e */ /* 0x080fe200020004ff */
[----:B------:R-:W2:Y:S01]  /*5e10*/  LDTM.x64 R4, tmem[UR4] ;  /* 0x00000004000479ee */ /* 0x000ea20008340000 */
[----:B------:R-:W-:Y:S01]  /*5e20*/  F2FP.F16.E5M2.UNPACK_B R97, R151.H1 ;  /* 0x00000097ff61723e */ /* 0x000fe200030004ff */
[----:B------:R-:W-:Y:S01]  /*5e30*/  HADD2.F32 R85, -RZ, R87.H0_H0 ;  /* 0x20000057ff557230 */ /* 0x000fe20000004100 */
[-C--:B------:R-:W-:Y:S01]  /*5e40*/  F2FP.F16.E5M2.UNPACK_B R99, R152.reuse ;  /* 0x00000098ff63723e */ /* 0x080fe200020004ff */
[----:B------:R-:W-:Y:S01]  /*5e50*/  HADD2.F32 R87, -RZ, R89.H0_H0 ;  /* 0x20000059ff577230 */ /* 0x000fe20000004100 */
[----:B------:R-:W-:Y:S01]  /*5e60*/  F2FP.F16.E5M2.UNPACK_B R101, R152.H1 ;  /* 0x00000098ff65723e */ /* 0x000fe200030004ff */
[----:B------:R-:W-:Y:S01]  /*5e70*/  HADD2.F32 R92, -RZ, R91.H1_H1 ;  /* 0x3000005bff5c7230 */ /* 0x000fe20000004100 */
[----:B------:R-:W-:Y:S01]  /*5e80*/  SHF.L.U32 R199, R176, 0x4, RZ ;  /* 0x00000004b0c77819 */ /* 0x000fe200000006ff */
[----:B------:R-:W-:Y:S01]  /*5e90*/  HADD2.F32 R96, -RZ, R95.H1_H1 ;  /* 0x3000005fff607230 */ /* 0x000fe20000004100 */
[----:B------:R-:W-:Y:S01]  /*5ea0*/  SHF.L.U32 R207, R175, 0x4, RZ ;  /* 0x00000004afcf7819 */ /* 0x000fe200000006ff */
[----:B------:R-:W-:Y:S01]  /*5eb0*/  HADD2.F32 R100, -RZ, R99.H1_H1 ;  /* 0x30000063ff647230 */ /* 0x000fe20000004100 */
[----:B------:R-:W-:Y:S01]  /*5ec0*/  IADD3 R192, PT, PT, R186, R199, RZ ;  /* 0x000000c7bac07210 */ /* 0x000fe20007ffe0ff */
[----:B------:R-:W-:Y:S01]  /*5ed0*/  HADD2.F32 R90, -RZ, R89.H1_H1 ;  /* 0x30000059ff5a7230 */ /* 0x000fe20000004100 */
[----:B------:R-:W-:Y:S01]  /*5ee0*/  SHF.L.U32 R205, R184, 0x4, RZ ;  /* 0x00000004b8cd7819 */ /* 0x000fe200000006ff */
[----:B------:R-:W-:Y:S01]  /*5ef0*/  HADD2.F32 R89, -RZ, R91.H0_H0 ;  /* 0x2000005bff597230 */ /* 0x000fe20000004100 */
[-C--:B------:R-:W-:Y:S01]  /*5f00*/  F2FP.F16.E5M2.UNPACK_B R103, R153.reuse ;  /* 0x00000099ff67723e */ /* 0x080fe200020004ff */
[--C-:B------:R-:W-:Y:S01]  /*5f10*/  HADD2.F32 R91, -RZ, R93.reuse.H0_H0 ;  /* 0x2000005dff5b7230 */ /* 0x100fe20000004100 */
[----:B------:R-:W-:Y:S01]  /*5f20*/  IADD3 R194, PT, PT, R205, R192, RZ ;  /* 0x000000c0cdc27210 */ /* 0x000fe20007ffe0ff */
[----:B------:R-:W-:Y:S01]  /*5f30*/  HADD2.F32 R94, -RZ, R93.H1_H1 ;  /* 0x3000005dff5e7230 */ /* 0x000fe20000004100 */
[----:B------:R-:W-:Y:S01]  /*5f40*/  F2FP.F16.E5M2.UNPACK_B R105, R153.H1 ;  /* 0x00000099ff69723e */ /* 0x000fe200030004ff */
[----:B------:R-:W-:Y:S01]  /*5f50*/  HADD2.F32 R93, -RZ, R95.H0_H0 ;  /* 0x2000005fff5d7230 */ /* 0x000fe20000004100 */
[-C--:B------:R-:W-:Y:S01]  /*5f60*/  F2FP.F16.E5M2.UNPACK_B R107, R154.reuse ;  /* 0x0000009aff6b723e */ /* 0x080fe200020004ff */
[----:B------:R-:W-:Y:S01]  /*5f70*/  HADD2.F32 R104, -RZ, R103.H1_H1 ;  /* 0x30000067ff687230 */ /* 0x000fe20000004100 */
[----:B------:R-:W-:Y:S01]  /*5f80*/  F2FP.F16.E5M2.UNPACK_B R109, R154.H1 ;  /* 0x0000009aff6d723e */ /* 0x000fe200030004ff */
[C---:B--2---:R-:W-:Y:S01]  /*5f90*/  FMUL R0, R78.reuse, R4 ;  /* 0x000000044e007220 */ /* 0x044fe20000400000 */
[C---:B-1----:R-:W-:Y:S01]  /*5fa0*/  FMUL R2, R78.reuse, R5 ;  /* 0x000000054e027220 */ /* 0x042fe20000400000 */
[C---:B------:R-:W-:Y:S01]  /*5fb0*/  FMUL R4, R78.reuse, R8 ;  /* 0x000000084e047220 */ /* 0x040fe20000400000 */
[C---:B------:R-:W-:Y:S01]  /*5fc0*/  FMUL R5, R78.reuse, R9 ;  /* 0x000000094e057220 */ /* 0x040fe20000400000 */
[C---:B------:R-:W-:Y:S01]  /*5fd0*/  FFMA R0, R81.reuse, R82, R0 ;  /* 0x0000005251007223 */ /* 0x040fe20000000000 */
[C---:B------:R-:W-:Y:S01]  /*5fe0*/  FFMA R2, R81.reuse, R83, R2 ;  /* 0x0000005351027223 */ /* 0x040fe20000000002 */
[C---:B------:R-:W-:Y:S01]  /*5ff0*/  FMUL R8, R78.reuse, R12 ;  /* 0x0000000c4e087220 */ /* 0x040fe20000400000 */
[C---:B------:R-:W-:Y:S01]  /*6000*/  FMUL R9, R78.reuse, R13 ;  /* 0x0000000d4e097220 */ /* 0x040fe20000400000 */
[C---:B------:R-:W-:Y:S01]  /*6010*/  FMUL R12, R78.reuse, R16 ;  /* 0x000000104e0c7220 */ /* 0x040fe20000400000 */
[C---:B------:R-:W-:Y:S01]  /*6020*/  FMUL R13, R78.reuse, R17 ;  /* 0x000000114e0d7220 */ /* 0x040fe20000400000 */
[C---:B------:R-:W-:Y:S01]  /*6030*/  FMUL R16, R78.reuse, R20 ;  /* 0x000000144e107220 */ /* 0x040fe20000400000 */
[C---:B------:R-:W-:Y:S01]  /*6040*/  FMUL R17, R78.reuse, R21 ;  /* 0x000000154e117220 */ /* 0x040fe20000400000 */
[C---:B------:R-:W-:Y:S01]  /*6050*/  FMUL R20, R78.reuse, R24 ;  /* 0x000000184e147220 */ /* 0x040fe20000400000 */
[C---:B------:R-:W-:Y:S01]  /*6060*/  FMUL R21, R78.reuse, R25 ;  /* 0x000000194e157220 */ /* 0x040fe20000400000 */
[----:B------:R-:W-:Y:S02]  /*6070*/  HADD2.F32 R108, -RZ, R107.H1_H1 ;  /* 0x3000006bff6c7230 */ /* 0x000fe40000004100 */
[C---:B------:R-:W-:Y:S01]  /*6080*/  FMUL R24, R78.reuse, R28 ;  /* 0x0000001c4e187220 */ /* 0x040fe20000400000 */
[C---:B------:R-:W-:Y:S01]  /*6090*/  FMUL R25, R78.reuse, R29 ;  /* 0x0000001d4e197220 */ /* 0x040fe20000400000 */
[C---:B------:R-:W-:Y:S01]  /*60a0*/  FMUL R28, R78.reuse, R32 ;  /* 0x000000204e1c7220 */ /* 0x040fe20000400000 */
[C---:B------:R-:W-:Y:S01]  /*60b0*/  FMUL R29, R78.reuse, R33 ;  /* 0x000000214e1d7220 */ /* 0x040fe20000400000 */
[C---:B------:R-:W-:Y:S01]  /*60c0*/  FMUL R32, R78.reuse, R36 ;  /* 0x000000244e207220 */ /* 0x040fe20000400000 */
[----:B------:R-:W-:Y:S01]  /*60d0*/  F2FP.F16.E5M2.UNPACK_B R111, R155 ;  /* 0x0000009bff6f723e */ /* 0x000fe200020004ff */
[C---:B------:R-:W-:Y:S01]  /*60e0*/  FMUL R33, R78.reuse, R37 ;  /* 0x000000254e217220 */ /* 0x040fe20000400000 */
[C---:B------:R-:W-:Y:S01]  /*60f0*/  FMUL R36, R78.reuse, R40 ;  /* 0x000000284e247220 */ /* 0x040fe20000400000 */
[----:B------:R-:W-:Y:S01]  /*6100*/  F2FP.F16.E5M2.UNPACK_B R113, R155.H1 ;  /* 0x0000009bff71723e */ /* 0x000fe200030004ff */
[C---:B------:R-:W-:Y:S01]  /*6110*/  FMUL R37, R78.reuse, R41 ;  /* 0x000000294e257220 */ /* 0x040fe20000400000 */
[----:B------:R-:W-:Y:S02]  /*6120*/  HADD2.F32 R112, -RZ, R111.H1_H1 ;  /* 0x3000006fff707230 */ /* 0x000fe40000004100 */
        /* <DEDUP_REMOVED lines=26> */
[C---:B------:R-:W-:Y:S01]  /*62d0*/  FFMA R3, R81.reuse, R84, R3 ;  /* 0x0000005451037223 */ /* 0x040fe20000000003 */
[C---:B------:R-:W-:Y:S01]  /*62e0*/  FFMA R7, R81.reuse, R86, R7 ;  /* 0x0000005651077223 */ /* 0x040fe20000000007 */
[----:B------:R-:W-:Y:S01]  /*62f0*/  F2FP.F16.E5M2.UNPACK_B R131, R160 ;  /* 0x000000a0ff83723e */ /* 0x000fe200020004ff */
[C---:B------:R-:W-:Y:S01]  /*6300*/  FFMA R4, R81.reuse, R85, R4 ;  /* 0x0000005551047223 */ /* 0x040fe20000000004 */
[C---:B------:R-:W-:Y:S01]  /*6310*/  FFMA R5, R81.reuse, R88, R5 ;  /* 0x0000005851057223 */ /* 0x040fe20000000005 */
[----:B------:R-:W-:Y:S01]  /*6320*/  F2FP.F16.E5M2.UNPACK_B R133, R160.H1 ;  /* 0x000000a0ff85723e */ /* 0x000fe200030004ff */
[----:B------:R-:W-:Y:S01]  /*6330*/  FFMA R6, R81, R87, R6 ;  /* 0x0000005751067223 */ /* 0x000fe20000000006 */
[----:B------:R-:W-:Y:S01]  /*6340*/  F2FP.SATFINITE.E5M2.F32.PACK_AB_MERGE_C R195, R7, R3, RZ ;  /* 0x0000000307c3723e */ /* 0x000fe200048060ff */
[----:B------:R-:W-:Y:S02]  /*6350*/  HADD2.F32 R128, -RZ, R127.H1_H1 ;  /* 0x3000007fff807230 */ /* 0x000fe40000004100 */
[----:B------:R-:W-:Y:S01]  /*6360*/  FMUL R11, R78, R11 ;  /* 0x0000000b4e0b7220 */ /* 0x000fe20000400000 */
[----:B------:R-:W-:Y:S01]  /*6370*/  HADD2.F32 R132, -RZ, R131.H1_H1 ;  /* 0x30000083ff847230 */ /* 0x000fe20000004100 */
[----:B------:R-:W-:Y:S01]  /*6380*/  F2FP.SATFINITE.E5M2.F32.PACK_AB_MERGE_C R200, R2, R0, R195 ;  /* 0x0000000002c8723e */ /* 0x000fe200048060c3 */
[----:B------:R-:W-:Y:S01]  /*6390*/  FMUL R10, R78, R14 ;  /* 0x0000000e4e0a7220 */ /* 0x000fe20000400000 */
[----:B------:R-:W-:Y:S01]  /*63a0*/  IADD3 R195, PT, PT, R186, R207, RZ ;  /* 0x000000cfbac37210 */ /* 0x000fe20007ffe0ff */
[C---:B------:R-:W-:Y:S01]  /*63b0*/  FFMA R11, R81.reuse, R90, R11 ;  /* 0x0000005a510b7223 */ /* 0x040fe2000000000b */
[C---:B------:R-:W-:Y:S01]  /*63c0*/  FFMA R8, R81.reuse, R89, R8 ;  /* 0x0000005951087223 */ /* 0x040fe20000000008 */
[C---:B------:R-:W-:Y:S01]  /*63d0*/  FFMA R9, R81.reuse, R92, R9 ;  /* 0x0000005c51097223 */ /* 0x040fe20000000009 */
[--C-:B------:R-:W-:Y:S02]  /*63e0*/  HADD2.F32 R95, -RZ, R97.reuse.H0_H0 ;  /* 0x20000061ff5f7230 */ /* 0x100fe40000004100 */
[----:B------:R-:W-:Y:S01]  /*63f0*/  FFMA R10, R81, R91, R10 ;  /* 0x0000005b510a7223 */ /* 0x000fe2000000000a */
[----:B------:R-:W-:Y:S01]  /*6400*/  F2FP.SATFINITE.E5M2.F32.PACK_AB_MERGE_C R201, R11, R6, RZ ;  /* 0x000000060bc9723e */ /* 0x000fe200048060ff */
[C---:B------:R-:W-:Y:S01]  /*6410*/  FMUL R15, R78.reuse, R15 ;  /* 0x0000000f4e0f7220 */ /* 0x040fe20000400000 */
[----:B------:R-:W-:Y:S02]  /*6420*/  HADD2.F32 R98, -RZ, R97.H1_H1 ;  /* 0x30000061ff627230 */ /* 0x000fe40000004100 */
[C---:B------:R-:W-:Y:S01]  /*6430*/  FMUL R14, R78.reuse, R18 ;  /* 0x000000124e0e7220 */ /* 0x040fe20000400000 */
[----:B------:R-:W-:Y:S01]  /*6440*/  F2FP.SATFINITE.E5M2.F32.PACK_AB_MERGE_C R201, R5, R4, R201 ;  /* 0x0000000405c9723e */ /* 0x000fe200048060c9 */
[----:B------:R-:W-:Y:S02]  /*6450*/  HADD2.F32 R97, -RZ, R99.H0_H0 ;  /* 0x20000063ff617230 */ /* 0x000fe40000004100 */
[C---:B------:R-:W-:Y:S01]  /*6460*/  FFMA R15, R81.reuse, R94, R15 ;  /* 0x0000005e510f7223 */ /* 0x040fe2000000000f */
[C---:B------:R-:W-:Y:S01]  /*6470*/  FFMA R12, R81.reuse, R93, R12 ;  /* 0x0000005d510c7223 */ /* 0x040fe2000000000c */
[----:B------:R-:W-:Y:S01]  /*6480*/  FFMA R13, R81, R96, R13 ;  /* 0x00000060510d7223 */ /* 0x000fe2000000000d */
[----:B------:R-:W-:Y:S01]  /*6490*/  F2FP.F16.E5M2.UNPACK_B R135, R161 ;  /* 0x000000a1ff87723e */ /* 0x000fe200020004ff */
[--C-:B------:R-:W-:Y:S01]  /*64a0*/  HADD2.F32 R99, -RZ, R101.reuse.H0_H0 ;  /* 0x20000065ff637230 */ /* 0x100fe20000004100 */
[----:B------:R-:W-:Y:S01]  /*64b0*/  F2FP.SATFINITE.E5M2.F32.PACK_AB_MERGE_C R202, R15, R10, RZ ;  /* 0x0000000a0fca723e */ /* 0x000fe200048060ff */
[----:B------:R-:W-:Y:S01]  /*64c0*/  FFMA R14, R81, R95, R14 ;  /* 0x0000005f510e7223 */ /* 0x000fe2000000000e */
[C---:B------:R-:W-:Y:S01]  /*64d0*/  FMUL R19, R78.reuse, R19 ;  /* 0x000000134e137220 */ /* 0x040fe20000400000 */
[----:B------:R-:W-:Y:S01]  /*64e0*/  HADD2.F32 R102, -RZ, R101.H1_H1 ;  /* 0x30000065ff667230 */ /* 0x000fe20000004100 */
[----:B------:R-:W-:Y:S01]  /*64f0*/  F2FP.SATFINITE.E5M2.F32.PACK_AB_MERGE_C R202, R9, R8, R202 ;  /* 0x0000000809ca723e */ /* 0x000fe200048060ca */
[----:B------:R-:W-:Y:S02]  /*6500*/  HADD2.F32 R101, -RZ, R103.H0_H0 ;  /* 0x20000067ff657230 */ /* 0x000fe40000004100 */
[C---:B------:R-:W-:Y:S01]  /*6510*/  FFMA R19, R81.reuse, R98, R19 ;  /* 0x0000006251137223 */ /* 0x040fe20000000013 */
[C---:B------:R-:W-:Y:S01]  /*6520*/  FFMA R16, R81.reuse, R97, R16 ;  /* 0x0000006151107223 */ /* 0x040fe20000000010 */
[----:B------:R-:W-:Y:S01]  /*6530*/  FFMA R17, R81, R100, R17 ;  /* 0x0000006451117223 */ /* 0x000fe20000000011 */
[----:B------:R-:W-:Y:S02]  /*6540*/  HADD2.F32 R136, -RZ, R135.H1_H1 ;  /* 0x30000087ff887230 */ /* 0x000fe40000004100 */
[C---:B------:R-:W-:Y:S01]  /*6550*/  FMUL R18, R78.reuse, R22 ;  /* 0x000000164e127220 */ /* 0x040fe20000400000 */
[----:B------:R-:W-:Y:S01]  /*6560*/  F2FP.F16.E5M2.UNPACK_B R137, R161.H1 ;  /* 0x000000a1ff89723e */ /* 0x000fe200030004ff */
[C---:B------:R-:W-:Y:S01]  /*6570*/  FMUL R23, R78.reuse, R23 ;  /* 0x000000174e177220 */ /* 0x040fe20000400000 */
[--C-:B------:R-:W-:Y:S01]  /*6580*/  HADD2.F32 R103, -RZ, R105.reuse.H0_H0 ;  /* 0x20000069ff677230 */ /* 0x100fe20000004100 */
[----:B------:R-:W-:Y:S01]  /*6590*/  F2FP.SATFINITE.E5M2.F32.PACK_AB_MERGE_C R203, R19, R14, RZ ;  /* 0x0000000e13cb723e */ /* 0x000fe200048060ff */
[C---:B------:R-:W-:Y:S01]  /*65a0*/  FFMA R18, R81.reuse, R99, R18 ;  /* 0x0000006351127223 */ /* 0x040fe20000000012 */
[C---:B------:R-:W-:Y:S01]  /*65b0*/  FFMA R23, R81.reuse, R102, R23 ;  /* 0x0000006651177223 */ /* 0x040fe20000000017 */
[----:B------:R-:W-:Y:S01]  /*65c0*/  FFMA R20, R81, R101, R20 ;  /* 0x0000006551147223 */ /* 0x000fe20000000014 */
[----:B------:R-:W-:Y:S01]  /*65d0*/  F2FP.F16.E5M2.UNPACK_B R139, R162 ;  /* 0x000000a2ff8b723e */ /* 0x000fe200020004ff */
[----:B------:R-:W-:Y:S01]  /*65e0*/  HADD2.F32 R106, -RZ, R105.H1_H1 ;  /* 0x30000069ff6a7230 */ /* 0x000fe20000004100 */
[----:B------:R-:W-:Y:S01]  /*65f0*/  F2FP.SATFINITE.E5M2.F32.PACK_AB_MERGE_C R203, R13, R12, R203 ;  /* 0x0000000c0dcb723e */ /* 0x000fe200048060cb */
[----:B------:R-:W-:Y:S01]  /*6600*/  FFMA R21, R81, R104, R21 ;  /* 0x0000006851157223 */ /* 0x000fe20000000015 */
[----:B------:R-:W-:Y:S01]  /*6610*/  F2FP.SATFINITE.E5M2.F32.PACK_AB_MERGE_C R208, R23, R18, RZ ;  /* 0x0000001217d0723e */ /* 0x000fe200048060ff */
[----:B------:R-:W-:Y:S02]  /*6620*/  HADD2.F32 R105, -RZ, R107.H0_H0 ;  /* 0x2000006bff697230 */ /* 0x000fe40000004100 */
[C---:B------:R-:W-:Y:S01]  /*6630*/  FMUL R22, R78.reuse, R26 ;  /* 0x0000001a4e167220 */ /* 0x040fe20000400000 */
[----:B------:R1:W-:Y:S01]  /*6640*/  STS.128 [R172+UR49+0x8200], R200 ;  /* 0x008200c8ac007988 */ /* 0x0003e20008000c31 */
[----:B------:R-:W-:Y:S01]  /*6650*/  F2FP.SATFINITE.E5M2.F32.PACK_AB_MERGE_C R208, R17, R16, R208 ;  /* 0x0000001011d0723e */ /* 0x000fe200048060d0 */
[----:B------:R-:W-:Y:S02]  /*6660*/  HADD2.F32 R140, -RZ, R139.H1_H1 ;  /* 0x3000008bff8c7230 */ /* 0x000fe40000004100 */
[C---:B------:R-:W-:Y:S01]  /*6670*/  FFMA R22, R81.reuse, R103, R22 ;  /* 0x0000006751167223 */ /* 0x040fe20000000016 */
[C---:B------:R-:W-:Y:S01]  /*6680*/  FMUL R27, R78.reuse, R27 ;  /* 0x0000001b4e1b7220 */ /* 0x040fe20000400000 */
[--C-:B------:R-:W-:Y:S02]  /*6690*/  HADD2.F32 R107, -RZ, R109.reuse.H0_H0 ;  /* 0x2000006dff6b7230 */ /* 0x100fe40000004100 */
[C---:B------:R-:W-:Y:S01]  /*66a0*/  FMUL R26, R78.reuse, R30 ;  /* 0x0000001e4e1a7220 */ /* 0x040fe20000400000 */
[----:B------:R-:W-:Y:S02]  /*66b0*/  HADD2.F32 R110, -RZ, R109.H1_H1 ;  /* 0x3000006dff6e7230 */ /* 0x000fe40000004100 */
[C---:B------:R-:W-:Y:S01]  /*66c0*/  FFMA R27, R81.reuse, R106, R27 ;  /* 0x0000006a511b7223 */ /* 0x040fe2000000001b */
[C---:B------:R-:W-:Y:S01]  /*66d0*/  FFMA R24, R81.reuse, R105, R24 ;  /* 0x0000006951187223 */ /* 0x040fe20000000018 */
[----:B------:R-:W-:Y:S01]  /*66e0*/  FFMA R25, R81, R108, R25 ;  /* 0x0000006c51197223 */ /* 0x000fe20000000019 */
[----:B------:R-:W-:Y:S01]  /*66f0*/  F2FP.F16.E5M2.UNPACK_B R141, R162.H1 ;  /* 0x000000a2ff8d723e */ /* 0x000fe200030004ff */
[----:B------:R-:W-:Y:S01]  /*6700*/  HADD2.F32 R109, -RZ, R111.H0_H0 ;  /* 0x2000006fff6d7230 */ /* 0x000fe20000004100 */
[----:B------:R-:W-:Y:S01]  /*6710*/  F2FP.SATFINITE.E5M2.F32.PACK_AB_MERGE_C R209, R27, R22, RZ ;  /* 0x000000161bd1723e */ /* 0x000fe200048060ff */
[----:B------:R-:W-:Y:S01]  /*6720*/  FFMA R26, R81, R107, R26 ;  /* 0x0000006b511a7223 */ /* 0x000fe2000000001a */
[C---:B------:R-:W-:Y:S01]  /*6730*/  FMUL R31, R78.reuse, R31 ;  /* 0x0000001f4e1f7220 */ /* 0x040fe20000400000 */
[--C-:B------:R-:W-:Y:S01]  /*6740*/  HADD2.F32 R111, -RZ, R113.reuse.H0_H0 ;  /* 0x20000071ff6f7230 */ /* 0x100fe20000004100 */
[----:B------:R-:W-:Y:S01]  /*6750*/  F2FP.SATFINITE.E5M2.F32.PACK_AB_MERGE_C R209, R21, R20, R209 ;  /* 0x0000001415d1723e */ /* 0x000fe200048060d1 */
[----:B------:R-:W-:Y:S02]  /*6760*/  HADD2.F32 R114, -RZ, R113.H1_H1 ;  /* 0x30000071ff727230 */ /* 0x000fe40000004100 */
[C---:B------:R-:W-:Y:S01]  /*6770*/  FFMA R31, R81.reuse, R110, R31 ;  /* 0x0000006e511f7223 */ /* 0x040fe2000000001f */
[C---:B------:R-:W-:Y:S01]  /*6780*/  FFMA R28, R81.reuse, R109, R28 ;  /* 0x0000006d511c7223 */ /* 0x040fe2000000001c */
[----:B------:R-:W-:Y:S01]  /*6790*/  FFMA R29, R81, R112, R29 ;  /* 0x00000070511d7223 */ /* 0x000fe2000000001d */
[----:B------:R-:W-:Y:S02]  /*67a0*/  HADD2.F32 R113, -RZ, R115.H0_H0 ;  /* 0x20000073ff717230 */ /* 0x000fe40000004100 */
[C---:B------:R-:W-:Y:S01]  /*67b0*/  FMUL R30, R78.reuse, R34 ;  /* 0x000000224e1e7220 */ /* 0x040fe20000400000 */
[----:B------:R-:W-:Y:S01]  /*67c0*/  F2FP.F16.E5M2.UNPACK_B R143, R163 ;  /* 0x000000a3ff8f723e */ /* 0x000fe200020004ff */
[C---:B------:R-:W-:Y:S01]  /*67d0*/  FMUL R35, R78.reuse, R35 ;  /* 0x000000234e237220 */ /* 0x040fe20000400000 */
[----:B------:R-:W-:Y:S01]  /*67e0*/  HADD2.F32 R115, -RZ, R117.H0_H0 ;  /* 0x20000075ff737230 */ /* 0x000fe20000004100 */
[----:B------:R-:W-:Y:S01]  /*67f0*/  F2FP.SATFINITE.E5M2.F32.PACK_AB_MERGE_C R210, R31, R26, RZ ;  /* 0x0000001a1fd2723e */ /* 0x000fe200048060ff */
[C---:B------:R-:W-:Y:S01]  /*6800*/  FFMA R30, R81.reuse, R111, R30 ;  /* 0x0000006f511e7223 */ /* 0x040fe2000000001e */
[C---:B------:R-:W-:Y:S01]  /*6810*/  FFMA R35, R81.reuse, R114, R35 ;  /* 0x0000007251237223 */ /* 0x040fe20000000023 */
[C---:B------:R-:W-:Y:S01]  /*6820*/  FFMA R32, R81.reuse, R113, R32 ;  /* 0x0000007151207223 */ /* 0x040fe20000000020 */
[----:B------:R-:W-:Y:S01]  /*6830*/  F2FP.F16.E5M2.UNPACK_B R145, R163.H1 ;  /* 0x000000a3ff91723e */ /* 0x000fe200030004ff */
[----:B------:R-:W-:Y:S01]  /*6840*/  FFMA R33, R81, R116, R33 ;  /* 0x0000007451217223 */ /* 0x000fe20000000021 */
[----:B------:R-:W-:Y:S01]  /*6850*/  F2FP.SATFINITE.E5M2.F32.PACK_AB_MERGE_C R210, R25, R24, R210 ;  /* 0x0000001819d2723e */ /* 0x000fe200048060d2 */
[----:B------:R-:W-:Y:S01]  /*6860*/  HADD2.F32 R144, -RZ, R143.H1_H1 ;  /* 0x3000008fff907230 */ /* 0x000fe20000004100 */
[----:B------:R-:W-:Y:S01]  /*6870*/  F2FP.SATFINITE.E5M2.F32.PACK_AB_MERGE_C R211, R35, R30, RZ ;  /* 0x0000001e23d3723e */ /* 0x000fe200048060ff */
[----:B------:R-:W-:Y:S02]  /*6880*/  HADD2.F32 R118, -RZ, R117.H1_H1 ;  /* 0x30000075ff767230 */ /* 0x000fe40000004100 */
[C---:B------:R-:W-:Y:S01]  /*6890*/  FMUL R34, R78.reuse, R38 ;  /* 0x000000264e227220 */ /* 0x040fe20000400000 */
[----:B------:R-:W-:Y:S01]  /*68a0*/  HADD2.F32 R117, -RZ, R119.H0_H0 ;  /* 0x20000077ff757230 */ /* 0x000fe20000004100 */
[----:B------:R-:W-:Y:S01]  /*68b0*/  F2FP.SATFINITE.E5M2.F32.PACK_AB_MERGE_C R211, R29, R28, R211 ;  /* 0x0000001c1dd3723e */ /* 0x000fe200048060d3 */
[C---:B------:R-:W-:Y:S01]  /*68c0*/  FMUL R39, R78.reuse, R39 ;  /* 0x000000274e277220 */ /* 0x040fe20000400000 */
[--C-:B------:R-:W-:Y:S02]  /*68d0*/  HADD2.F32 R119, -RZ, R121.reuse.H0_H0 ;  /* 0x20000079ff777230 */ /* 0x100fe40000004100 */
[C---:B------:R-:W-:Y:S01]  /*68e0*/  FFMA R34, R81.reuse, R115, R34 ;  /* 0x0000007351227223 */ /* 0x040fe20000000022 */
[----:B------:R-:W-:Y:S01]  /*68f0*/  HADD2.F32 R122, -RZ, R121.H1_H1 ;  /* 0x30000079ff7a7230 */ /* 0x000fe20000004100 */
[----:B------:R1:W-:Y:S01]  /*6900*/  STS.128 [R192+0x8010], R208 ;  /* 0x008010d0c0007388 */ /* 0x0003e20000000c00 */
[----:B------:R-:W-:Y:S02]  /*6910*/  HADD2.F32 R121, -RZ, R123.H0_H0 ;  /* 0x2000007bff797230 */ /* 0x000fe40000004100 */
[C---:B------:R-:W-:Y:S01]  /*6920*/  FFMA R39, R81.reuse, R118, R39 ;  /* 0x0000007651277223 */ /* 0x040fe20000000027 */
[C---:B------:R-:W-:Y:S01]  /*6930*/  FFMA R36, R81.reuse, R117, R36 ;  /* 0x0000007551247223 */ /* 0x040fe20000000024 */
[----:B------:R-:W-:Y:S01]  /*6940*/  FFMA R37, R81, R120, R37 ;  /* 0x0000007851257223 */ /* 0x000fe20000000025 */
[C---:B------:R-:W-:Y:S01]  /*6950*/  FMUL R38, R78.reuse, R42 ;  /* 0x0000002a4e267220 */ /* 0x040fe20000400000 */
[----:B------:R-:W-:Y:S01]  /*6960*/  ISETP.NE.AND P0, PT, R189, RZ, PT ;  /* 0x000000ffbd00720c */ /* 0x000fe20003f05270 */
[C---:B------:R-:W-:Y:S01]  /*6970*/  FMUL R43, R78.reuse, R43 ;  /* 0x0000002b4e2b7220 */ /* 0x040fe20000400000 */
[--C-:B------:R-:W-:Y:S01]  /*6980*/  HADD2.F32 R123, -RZ, R125.reuse.H0_H0 ;  /* 0x2000007dff7b7230 */ /* 0x100fe20000004100 */
[----:B------:R-:W-:Y:S01]  /*6990*/  F2FP.SATFINITE.E5M2.F32.PACK_AB_MERGE_C R212, R39, R34, RZ ;  /* 0x0000002227d4723e */ /* 0x000fe200048060ff */
[C---:B------:R-:W-:Y:S01]  /*69a0*/  FFMA R38, R81.reuse, R119, R38 ;  /* 0x0000007751267223 */ /* 0x040fe20000000026 */
[C---:B------:R-:W-:Y:S01]  /*69b0*/  FFMA R43, R81.reuse, R122, R43 ;  /* 0x0000007a512b7223 */ /* 0x040fe2000000002b */
[----:B------:R-:W-:Y:S01]  /*69c0*/  FFMA R40, R81, R121, R40 ;  /* 0x0000007951287223 */ /* 0x000fe20000000028 */
[----:B------:R-:W-:Y:S01]  /*69d0*/  F2FP.SATFINITE.E5M2.F32.PACK_AB_MERGE_C R212, R33, R32, R212 ;  /* 0x0000002021d4723e */ /* 0x000fe200048060d4 */
[----:B------:R-:W-:Y:S01]  /*69e0*/  FFMA R41, R81, R124, R41 ;  /* 0x0000007c51297223 */ /* 0x000fe20000000029 */
[----:B------:R-:W-:Y:S01]  /*69f0*/  HADD2.F32 R126, -RZ, R125.H1_H1 ;  /* 0x3000007dff7e7230 */ /* 0x000fe20000004100 */
[----:B------:R-:W-:Y:S01]  /*6a00*/  F2FP.SATFINITE.E5M2.F32.PACK_AB_MERGE_C R213, R43, R38, RZ ;  /* 0x000000262bd5723e */ /* 0x000fe200048060ff */
[----:B------:R-:W-:Y:S02]  /*6a10*/  HADD2.F32 R125, -RZ, R127.H0_H0 ;  /* 0x2000007fff7d7230 */ /* 0x000fe40000004100 */
[C---:B------:R-:W-:Y:S01]  /*6a20*/  FMUL R42, R78.reuse, R46 ;  /* 0x0000002e4e2a7220 */ /* 0x040fe20000400000 */
[----:B------:R-:W-:Y:S01]  /*6a30*/  FMUL R47, R78, R47 ;  /* 0x0000002f4e2f7220 */ /* 0x000fe20000400000 */
[--C-:B------:R-:W-:Y:S01]  /*6a40*/  HADD2.F32 R127, -RZ, R129.reuse.H0_H0 ;  /* 0x20000081ff7f7230 */ /* 0x100fe20000004100 */
[----:B------:R-:W-:Y:S01]  /*6a50*/  F2FP.SATFINITE.E5M2.F32.PACK_AB_MERGE_C R213, R37, R36, R213 ;  /* 0x0000002425d5723e */ /* 0x000fe200048060d5 */
[C---:B------:R-:W-:Y:S01]  /*6a60*/  FFMA R42, R81.reuse, R123, R42 ;  /* 0x0000007b512a7223 */ /* 0x040fe2000000002a */
[C---:B------:R-:W-:Y:S01]  /*6a70*/  FFMA R47, R81.reuse, R126, R47 ;  /* 0x0000007e512f7223 */ /* 0x040fe2000000002f */
[C---:B------:R-:W-:Y:S01]  /*6a80*/  FFMA R44, R81.reuse, R125, R44 ;  /* 0x0000007d512c7223 */ /* 0x040fe2000000002c */
[----:B------:R-:W-:Y:S01]  /*6a90*/  ISETP.NE.AND P6, PT, R198, RZ, PT ;  /* 0x000000ffc600720c */ /* 0x000fe20003fc5270 */
[----:B------:R-:W-:Y:S01]  /*6aa0*/  FFMA R45, R81, R128, R45 ;  /* 0x00000080512d7223 */ /* 0x000fe2000000002d */
[----:B------:R-:W-:Y:S01]  /*6ab0*/  HADD2.F32 R130, -RZ, R129.H1_H1 ;  /* 0x30000081ff827230 */ /* 0x000fe20000004100 */
[----:B------:R-:W-:Y:S01]  /*6ac0*/  F2FP.SATFINITE.E5M2.F32.PACK_AB_MERGE_C R214, R47, R42, RZ ;  /* 0x0000002a2fd6723e */ /* 0x000fe200048060ff */
[----:B------:R-:W-:Y:S02]  /*6ad0*/  HADD2.F32 R129, -RZ, R131.H0_H0 ;  /* 0x20000083ff817230 */ /* 0x000fe40000004100 */
[C---:B------:R-:W-:Y:S01]  /*6ae0*/  FMUL R46, R78.reuse, R50 ;  /* 0x000000324e2e7220 */ /* 0x040fe20000400000 */
[C---:B------:R-:W-:Y:S01]  /*6af0*/  FMUL R51, R78.reuse, R51 ;  /* 0x000000334e337220 */ /* 0x040fe20000400000 */
[--C-:B------:R-:W-:Y:S02]  /*6b00*/  HADD2.F32 R131, -RZ, R133.reuse.H0_H0 ;  /* 0x20000085ff837230 */ /* 0x100fe40000004100 */
[C---:B------:R-:W-:Y:S01]  /*6b10*/  FMUL R50, R78.reuse, R54 ;  /* 0x000000364e327220 */ /* 0x040fe20000400000 */
[C---:B------:R-:W-:Y:S01]  /*6b20*/  FFMA R46, R81.reuse, R127, R46 ;  /* 0x0000007f512e7223 */ /* 0x040fe2000000002e */
[----:B------:R-:W-:Y:S02]  /*6b30*/  HADD2.F32 R134, -RZ, R133.H1_H1 ;  /* 0x30000085ff867230 */ /* 0x000fe40000004100 */
[C---:B------:R-:W-:Y:S01]  /*6b40*/  FFMA R51, R81.reuse, R130, R51 ;  /* 0x0000008251337223 */ /* 0x040fe20000000033 */
[----:B------:R-:W-:Y:S02]  /*6b50*/  HADD2.F32 R133, -RZ, R135.H0_H0 ;  /* 0x20000087ff857230 */ /* 0x000fe40000004100 */
[C---:B------:R-:W-:Y:S01]  /*6b60*/  FMUL R55, R78.reuse, R55 ;  /* 0x000000374e377220 */ /* 0x040fe20000400000 */
[C---:B------:R-:W-:Y:S01]  /*6b70*/  FFMA R48, R81.reuse, R129, R48 ;  /* 0x0000008151307223 */ /* 0x040fe20000000030 */
[C---:B------:R-:W-:Y:S01]  /*6b80*/  FFMA R49, R81.reuse, R132, R49 ;  /* 0x0000008451317223 */ /* 0x040fe20000000031 */
[--C-:B------:R-:W-:Y:S02]  /*6b90*/  HADD2.F32 R135, -RZ, R137.reuse.H0_H0 ;  /* 0x20000089ff877230 */ /* 0x100fe40000004100 */
[C---:B------:R-:W-:Y:S01]  /*6ba0*/  FFMA R50, R81.reuse, R131, R50 ;  /* 0x0000008351327223 */ /* 0x040fe20000000032 */
[----:B------:R-:W-:Y:S02]  /*6bb0*/  HADD2.F32 R138, -RZ, R137.H1_H1 ;  /* 0x30000089ff8a7230 */ /* 0x000fe40000004100 */
[C---:B------:R-:W-:Y:S01]  /*6bc0*/  FMUL R54, R78.reuse, R58 ;  /* 0x0000003a4e367220 */ /* 0x040fe20000400000 */
[----:B------:R-:W-:Y:S02]  /*6bd0*/  HADD2.F32 R137, -RZ, R139.H0_H0 ;  /* 0x2000008bff897230 */ /* 0x000fe40000004100 */
[C---:B------:R-:W-:Y:S01]  /*6be0*/  FFMA R55, R81.reuse, R134, R55 ;  /* 0x0000008651377223 */ /* 0x040fe20000000037 */
        /* <DEDUP_REMOVED lines=16> */
[----:B------:R-:W-:Y:S01]  /*6cf0*/  FFMA R63, R81, R142, R63 ;  /* 0x0000008e513f7223 */ /* 0x000fe2000000003f */
[----:B------:R-:W-:Y:S01]  /*6d00*/  FMUL R67, R78, R67 ;  /* 0x000000434e437220 */ /* 0x000fe20000400000 */
[----:B------:R-:W-:Y:S01]  /*6d10*/  F2FP.SATFINITE.E5M2.F32.PACK_AB_MERGE_C R215, R51, R46, RZ ;  /* 0x0000002e33d7723e */ /* 0x000fe200048060ff */
[C---:B------:R-:W-:Y:S01]  /*6d20*/  FFMA R60, R81.reuse, R141, R60 ;  /* 0x0000008d513c7223 */ /* 0x040fe2000000003c */
[C---:B------:R-:W-:Y:S01]  /*6d30*/  FFMA R61, R81.reuse, R144, R61 ;  /* 0x00000090513d7223 */ /* 0x040fe2000000003d */
[C---:B------:R-:W-:Y:S01]  /*6d40*/  FFMA R62, R81.reuse, R143, R62 ;  /* 0x0000008f513e7223 */ /* 0x040fe2000000003e */
[----:B------:R-:W-:Y:S01]  /*6d50*/  FFMA R67, R81, R146, R67 ;  /* 0x0000009251437223 */ /* 0x000fe20000000043 */
[----:B------:R-:W-:Y:S02]  /*6d60*/  F2FP.SATFINITE.E5M2.F32.PACK_AB_MERGE_C R214, R41, R40, R214 ;  /* 0x0000002829d6723e */ /* 0x000fe400048060d6 */
[----:B------:R-:W-:Y:S02]  /*6d70*/  F2FP.SATFINITE.E5M2.F32.PACK_AB_MERGE_C R215, R45, R44, R215 ;  /* 0x0000002c2dd7723e */ /* 0x000fe400048060d7 */
[----:B------:R-:W-:Y:S02]  /*6d80*/  F2FP.SATFINITE.E5M2.F32.PACK_AB_MERGE_C R216, R55, R50, RZ ;  /* 0x0000003237d8723e */ /* 0x000fe400048060ff */
[----:B------:R-:W-:Y:S01]  /*6d90*/  F2FP.SATFINITE.E5M2.F32.PACK_AB_MERGE_C R217, R59, R54, RZ ;  /* 0x000000363bd9723e */ /* 0x000fe200048060ff */
[----:B------:R1:W-:Y:S01]  /*6da0*/  STS.128 [R195+0x8020], R212 ;  /* 0x008020d4c3007388 */ /* 0x0003e20000000c00 */
[----:B------:R-:W-:Y:S02]  /*6db0*/  F2FP.SATFINITE.E5M2.F32.PACK_AB_MERGE_C R218, R63, R58, RZ ;  /* 0x0000003a3fda723e */ /* 0x000fe400048060ff */
[----:B------:R-:W-:Y:S02]  /*6dc0*/  F2FP.SATFINITE.E5M2.F32.PACK_AB_MERGE_C R219, R67, R62, RZ ;  /* 0x0000003e43db723e */ /* 0x000fe400048060ff */
[----:B------:R-:W-:Y:S02]  /*6dd0*/  F2FP.SATFINITE.E5M2.F32.PACK_AB_MERGE_C R216, R49, R48, R216 ;  /* 0x0000003031d8723e */ /* 0x000fe400048060d8 */
[----:B------:R-:W-:Y:S02]  /*6de0*/  F2FP.SATFINITE.E5M2.F32.PACK_AB_MERGE_C R217, R53, R52, R217 ;  /* 0x0000003435d9723e */ /* 0x000fe400048060d9 */
[----:B------:R-:W-:Y:S02]  /*6df0*/  F2FP.SATFINITE.E5M2.F32.PACK_AB_MERGE_C R218, R57, R56, R218 ;  /* 0x0000003839da723e */ /* 0x000fe400048060da */
[----:B------:R-:W-:Y:S02]  /*6e00*/  F2FP.SATFINITE.E5M2.F32.PACK_AB_MERGE_C R219, R61, R60, R219 ;  /* 0x0000003c3ddb723e */ /* 0x000fe400048060db */
[----:B------:R-:W-:Y:S02]  /*6e10*/  LEA R204, R181, UR49, 0x3 ;  /* 0x00000031b5cc7c11 */ /* 0x000fe4000f8e18ff */
[----:B------:R-:W-:Y:S01]  /*6e20*/  @P6 SHF.L.U32 R221, R180, 0x1f, RZ ;  /* 0x0000001fb4dd6819 */ /* 0x000fe200000006ff */
[----:B------:R1:W-:Y:S01]  /*6e30*/  STS.128 [R194+0x8010], R216 ;  /* 0x008010d8c2007388 */ /* 0x0003e20000000c00 */
[----:B------:R-:W-:Y:S01]  /*6e40*/  @!PT LDS RZ, [RZ] ;  /* 0x00000000fffff984 */ /* 0x000fe20000000800 */
[----:B------:R-:W-:Y:S01]  /*6e50*/  @!PT LDS RZ, [RZ] ;  /* 0x00000000fffff984 */ /* 0x000fe20000000800 */
[----:B------:R-:W-:Y:S01]  /*6e60*/  @!PT LDS RZ, [RZ] ;  /* 0x00000000fffff984 */ /* 0x000fe20000000800 */
[----:B------:R-:W-:Y:S01]  /*6e70*/  @!PT LDS RZ, [RZ] ;  /* 0x00000000fffff984 */ /* 0x000fe20000000800 */
[----:B------:R2:W-:Y:S07]  /*6e80*/  MEMBAR.ALL.CTA ;  /* 0x0000000000007992 */ /* 0x0005ee0000008000 */
[----:B--2---:R-:W2:Y:S02]  /*6e90*/  FENCE.VIEW.ASYNC.S ;  /* 0x00000000000073c6 */ /* 0x004ea40000000000 */
[----:B--2---:R-:W-:Y:S06]  /*6ea0*/  BAR.SYNC.DEFER_BLOCKING 0x1, 0x80 ;  /* 0x0042000000007b1d */ /* 0x004fec0000010000 */
[----:B------:R-:W-:Y:S05]  /*6eb0*/  @P0 BRA `(.L_x_101) ;  /* 0x0000000000280947 */ /* 0x000fea0003800000 */
[----:B------:R-:W-:Y:S02]  /*6ec0*/  UIADD3 UR4, UPT, UPT, UR49, 0x8200, URZ ;  /* 0x0000820031047890 */ /* 0x000fe4000fffe0ff */
[----:B------:R-:W-:Y:S01]  /*6ed0*/  UIADD3 UR6, UP0, UPT, UR52, 0x680, URZ ;  /* 0x0000068034067890 */ /* 0x000fe2000ff1e0ff */
[----:B------:R-:W-:Y:S03]  /*6ee0*/  UMOV UR43, UR36 ;  /* 0x00000024002b7c82 */ /* 0x000fe60008000000 */
[----:B------:R-:W-:Y:S01]  /*6ef0*/  MOV R188, UR4 ;  /* 0x0000000400bc7c02 */ /* 0x000fe20008000f00 */
[----:B------:R-:W-:Y:S03]  /*6f00*/  UIADD3.X UR7, UPT, UPT, URZ, UR53, URZ, UP0, !UPT ;  /* 0x00000035ff077290 */ /* 0x000fe600087fe4ff */
[----:B------:R-:W-:Y:S11]  /*6f10*/  R2UR UR40, R188 ;  /* 0x00000000bc2872ca */ /* 0x000ff600000e0000 */
[----:B------:R-:W-:Y:S02]  /*6f20*/  @!UPT UIADD3 URZ, UPT, UPT, URZ, URZ, URZ ;  /* 0x000000fffffff290 */ /* 0x000fe4000fffe0ff */
[----:B------:R2:W-:Y:S01]  /*6f30*/  UTMASTG.3D [UR40], [UR6] ;  /* 0x00000028060073b5 */ /* 0x0005e20008010000 */
[----:B------:R0:W-:Y:S01]  /*6f40*/  UTMACMDFLUSH ;  /* 0x00000000000079b7 */ /* 0x0001e20000000000 */
[----:B--2---:R-:W-:Y:S04]  /*6f50*/  DEPBAR.LE SB0, 0x1 ;  /* 0x000080400000791a */ /* 0x004fe80000000000 */
.L_x_101:
[----:B------:R-:W-:Y:S05]  /*6f60*/  BSYNC.RECONVERGENT B0 ;  /* 0x0000000000007941 */ /* 0x000fea0003800200 */
.L_x_100:
[----:B------:R-:W-:Y:S06]  /*6f70*/  BAR.SYNC.DEFER_BLOCKING 0x1, 0x80 ;  /* 0x0042000000007b1d */ /* 0x000fec0000010000 */
[----:B------:R-:W2:Y:S01]  /*6f80*/  @P6 SYNCS.PHASECHK.TRANS64.TRYWAIT P0, [R204+URZ+0x70], R221 ;  /* 0x000070ddcc0065a7 */ /* 0x000ea200080011ff */
[----:B------:R-:W-:Y:S01]  /*6f90*/  BSSY B1, `(.L_x_102) ;  /* 0x0000023000017945 */ /* 0x000fe20003800000 */
[----:B--2---:R-:W-:Y:S03]  /*6fa0*/  @P6 SEL R196, RZ, 0x1, !P0 ;  /* 0x00000001ffc46807 */ /* 0x004fe60004000000 */
[----:B------:R-:W-:Y:S05]  /*6fb0*/  @!P6 BRA `(.L_x_103) ;  /* 0x000000000080e947 */ /* 0x000fea0003800000 */
[----:B------:R-:W-:Y:S01]  /*6fc0*/  ISETP.NE.AND P1, PT, R197, RZ, PT ;  /* 0x000000ffc500720c */ /* 0x000fe20003f25270 */
[----:B------:R-:W-:Y:S01]  /*6fd0*/  BSSY B0, `(.L_x_104) ;  /* 0x000000a000007945 */ /* 0x000fe20003800000 */
[----:B------:R-:W-:Y:S11]  /*6fe0*/  ISETP.NE.AND P0, PT, R196, RZ, PT ;  /* 0x000000ffc400720c */ /* 0x000ff60003f05270 */
[----:B------:R-:W-:Y:S04]  /*6ff0*/  @P1 IMAD R0, R181, 0x2000, R186 ;  /* 0x00002000b5001824 */ /* 0x000fe800078e02ba */
[C---:B------:R-:W-:Y:S01]  /*7000*/  @P1 IMAD.IADD R6, R0.reuse, 0x1, R199 ;  /* 0x0000000100061824 */ /* 0x040fe200078e02c7 */
[----:B------:R-:W-:Y:S03]  /*7010*/  @P1 IADD3 R4, PT, PT, R0, R207, RZ ;  /* 0x000000cf00041210 */ /* 0x000fe60007ffe0ff */
[----:B------:R-:W-:Y:S01]  /*7020*/  @P1 IMAD.IADD R2, R205, 0x1, R6 ;  /* 0x00000001cd021824 */ /* 0x000fe200078e0206 */
[----:B------:R-:W-:Y:S06]  /*7030*/  @P0 BRA `(.L_x_105) ;  /* 0x00000000000c0947 */ /* 0x000fec0003800000 */
[----:B------:R-:W-:Y:S04]  /*7040*/  SHF.L.U32 R3, R180, 0x1f, RZ ;  /* 0x0000001fb4037819 */ /* 0x000fe800000006ff */
[----:B------:R-:W2:Y:S02]  /*7050*/  SYNCS.PHASECHK.TRANS64.TRYWAIT P0, [R204+URZ+0x70], R3 ;  /* 0x00007003cc0075a7 */ /* 0x000ea400080011ff */
[----:B--2---:R-:W-:Y:S05]  /*7060*/  @!P0 BRA `(.L_x_106) ;  /* 0x0000004c00148947 */ /* 0x004fea0003800000 */
.L_x_105:
[----:B------:R-:W-:Y:S05]  /*7070*/  BSYNC B0 ;  /* 0x0000000000007941 */ /* 0x000fea0003800000 */
.L_x_104:
[----:B------:R-:W-:Y:S01]  /*7080*/  ISETP.NE.AND P0, PT, R197, RZ, PT ;  /* 0x000000ffc500720c */ /* 0x000fe20003f05270 */
[----:B--2---:R-:W-:Y:S02]  /*7090*/  VIADD R204, R204, 0x90 ;  /* 0x00000090cccc7836 */ /* 0x004fe40000000000 */
[----:B------:R-:W-:Y:S02]  /*70a0*/  IMAD.U32 R3, RZ, RZ, UR37 ;  /* 0x00000025ff037e24 */ /* 0x000fe4000f8e00ff */
[----:B------:R-:W-:Y:S03]  /*70b0*/  VIADD R181, R181, 0x1 ;  /* 0x00000001b5b57836 */ /* 0x000fe60000000000 */
[----:B------:R-:W-:Y:S05]  /*70c0*/  PRMT R3, R3, 0x654, R204 ;  /* 0x0000065403037816 */ /* 0x000fea00000000cc */
[----:B------:R2:W3:Y:S04]  /*70d0*/  @P0 LDS.128 R148, [R0] ;  /* 0x0000000000940984 */ /* 0x0004e80000000c00 */
[----:B------:R2:W4:Y:S04]  /*70e0*/  @P0 LDS.128 R156, [R4+0x20] ;  /* 0x00002000049c0984 */ /* 0x0005280000000c00 */
        /* <DEDUP_REMOVED lines=9> */
[----:B------:R-:W-:Y:S01]  /*7180*/  SEL R181, R181, RZ, P0 ;  /* 0x000000ffb5b57207 */ /* 0x000fe20000000000 */
[----:B-----5:R5:W-:Y:S02]  /*7190*/  SYNCS.ARRIVE.TRANS64.RED.A1T0 RZ, [R3+URZ], RZ ;  /* 0x000000ff03ff79a7 */ /* 0x020be400081004ff */
[----:B-----5:R-:W-:Y:S04]  /*71a0*/  SEL R3, RZ, 0x1, P0 ;  /* 0x00000001ff037807 */ /* 0x020fe80000000000 */
[----:B--234-:R-:W-:Y:S02]  /*71b0*/  LOP3.LUT R180, R180, R3, RZ, 0x3c, !PT ;  /* 0x00000003b4b47212 */ /* 0x01cfe400078e3cff */
.L_x_103:
[----:B------:R-:W-:Y:S05]  /*71c0*/  BSYNC B1 ;  /* 0x0000000000017941 */ /* 0x000fea0003800000 */
.L_x_102:
[----:B------:R-:W-:Y:S01]  /*71d0*/  VIADD R0, R80, 0x40 ;  /* 0x0000004050007836 */ /* 0x000fe20000000000 */
[----:B------:R-:W-:Y:S04]  /*71e0*/  BSSY.RECONVERGENT B6, `(.L_x_107) ;  /* 0x0000015000067945 */ /* 0x000fe80003800200 */
[----:B------:R-:W-:Y:S04]  /*71f0*/  SHF.R.U32.HI R0, RZ, 0x15, R0 ;  /* 0x00000015ff007819 */ /* 0x000fe80000011600 */
[----:B------:R-:W-:Y:S11]  /*7200*/  LOP3.LUT P0, RZ, R0, 0x3, R173, 0x48, !PT ;  /* 0x0000000300ff7812 */ /* 0x000ff600078048ad */
[----:B------:R-:W-:Y:S02]  /*7210*/  @!UPT UIADD3 URZ, UPT, UPT, URZ, URZ, URZ ;  /* 0x000000fffffff290 */ /* 0x000fe4000fffe0ff */
[----:B------:R-:W-:Y:S05]  /*7220*/  @!P0 BRA `(.L_x_108) ;  /* 0x0000000000408947 */ /* 0x000fea0003800000 */
[----:B------:R-:W2:Y:S01]  /*7230*/  LDCU.64 UR8, c[0x4][0x78] ;  /* 0x01000f00ff0877ac */ /* 0x000ea20008000a00 */
[----:B------:R-:W-:Y:S01]  /*7240*/  MOV R3, 0x0 ;  /* 0x0000000000037802 */ /* 0x000fe20000000f00 */
[----:B------:R-:W-:Y:S02]  /*7250*/  HFMA2 R12, -RZ, RZ, 0, 5.9604644775390625e-08 ;  /* 0x00000001ff0c7431 */ /* 0x000fe400000001ff */
[----:B------:R-:W-:Y:S02]  /*7260*/  IMAD.MOV.U32 R8, RZ, RZ, 0x192 ;  /* 0x00000192ff087424 */ /* 0x000fe400078e00ff */
[----:B------:R-:W-:Y:S01]  /*7270*/  IMAD.MOV.U32 R13, RZ, RZ, RZ ;  /* 0x000000ffff0d7224 */ /* 0x000fe200078e00ff */
[----:B------:R-:W3:Y:S01]  /*7280*/  LDCU.64 UR6, c[0x4][0x80] ;  /* 0x01001000ff0677ac */ /* 0x000ee20008000a00 */
[----:B------:R-:W4:Y:S01]  /*7290*/  LDC.64 R2, c[0x4][R3] ;  /* 0x0100000003027b82 */ /* 0x000f220000000a00 */
[----:B------:R-:W5:Y:S01]  /*72a0*/  LDCU.64 UR4, c[0x4][0x18] ;  /* 0x01000300ff0477ac */ /* 0x000f620008000a00 */
[----:B--2---:R-:W-:Y:S01]  /*72b0*/  MOV R5, UR9 ;  /* 0x0000000900057c02 */ /* 0x004fe20008000f00 */
[----:B------:R-:W-:Y:S01]  /*72c0*/  IMAD.U32 R4, RZ, RZ, UR8 ;  /* 0x00000008ff047e24 */ /* 0x000fe2000f8e00ff */
[----:B---3--:R-:W-:Y:S01]  /*72d0*/  MOV R7, UR7 ;  /* 0x0000000700077c02 */ /* 0x008fe20008000f00 */
[----:B------:R-:W-:Y:S01]  /*72e0*/  IMAD.U32 R6, RZ, RZ, UR6 ;  /* 0x00000006ff067e24 */ /* 0x000fe2000f8e00ff */
[----:B-----5:R-:W-:Y:S01]  /*72f0*/  MOV R11, UR5 ;  /* 0x00000005000b7c02 */ /* 0x020fe20008000f00 */
[----:B------:R-:W-:Y:S02]  /*7300*/  IMAD.U32 R10, RZ, RZ, UR4 ;  /* 0x00000004ff0a7e24 */ /* 0x000fe4000f8e00ff */
[----:B------:R-:W-:Y:S07]  /*7310*/  LEPC R20, `(.L_x_108) ;  /* 0x000000001014794e */ /* 0x000fee0000000000 */
[----:B-1--4-:R-:W-:Y:S05]  /*7320*/  CALL.ABS.NOINC R2 ;  /* 0x0000000002007343 */ /* 0x012fea0003c00000 */
.L_x_108:
[----:B------:R-:W-:Y:S05]  /*7330*/  BSYNC.RECONVERGENT B6 ;  /* 0x0000000000067941 */ /* 0x000fea0003800200 */
.L_x_107:
[----:B------:R-:W-:Y:S01]  /*7340*/  F2FP.F16.E5M2.UNPACK_B R4, R149 ;  /* 0x00000095ff04723e */ /* 0x000fe200020004ff */
[----:B------:R-:W-:Y:S05]  /*7350*/  WARPSYNC.ALL ;  /* 0x0000000000007948 */ /* 0x000fea0003800000 */
[----:B------:R-:W-:Y:S01]  /*7360*/  R2UR UR4, R80 ;  /* 0x00000000500472ca */ /* 0x000fe200000e0000 */
[--C-:B------:R-:W-:Y:S01]  /*7370*/  HADD2.F32 R88, -RZ, R4.reuse.H0_H0 ;  /* 0x20000004ff587230 */ /* 0x100fe20000004100 */
[-C--:B------:R-:W-:Y:S01]  /*7380*/  F2FP.F16.E5M2.UNPACK_B R0, R148.reuse ;  /* 0x00000094ff00723e */ /* 0x080fe200020004ff */
[----:B------:R-:W-:Y:S01]  /*7390*/  HADD2.F32 R83, -RZ, R4.H1_H1 ;  /* 0x30000004ff537230 */ /* 0x000fe20000004100 */
[----:B------:R-:W-:Y:S01]  /*73a0*/  F2FP.F16.E5M2.UNPACK_B R4, R151 ;  /* 0x00000097ff04723e */ /* 0x000fe200020004ff */
[----:B------:R-:W-:Y:S01]  /*73b0*/  BSSY.RECONVERGENT B0, `(.L_x_109) ;  /* 0x0000116000007945 */ /* 0x000fe20003800200 */
[----:B------:R-:W-:Y:S01]  /*73c0*/  F2FP.F16.E5M2.UNPACK_B R3, R148.H1 ;  /* 0x00000094ff03723e */ /* 0x000fe200030004ff */
[--C-:B------:R-:W-:Y:S01]  /*73d0*/  HADD2.F32 R2, -RZ, R0.reuse.H0_H0 ;  /* 0x20000000ff027230 */ /* 0x100fe20000004100 */
[----:B-1----:R-:W-:Y:S01]  /*73e0*/  F2FP.F16.E5M2.UNPACK_B R135, R162 ;  /* 0x000000a2ff87723e */ /* 0x002fe200020004ff */
[----:B------:R-:W-:Y:S01]  /*73f0*/  HADD2.F32 R82, -RZ, R0.H1_H1 ;  /* 0x30000000ff527230 */ /* 0x000fe20000004100 */
[----:B------:R-:W-:Y:S01]  /*7400*/  F2FP.F16.E5M2.UNPACK_B R0, R149.H1 ;  /* 0x00000095ff00723e */ /* 0x000fe200030004ff */
[--C-:B------:R-:W-:Y:S01]  /*7410*/  HADD2.F32 R84, -RZ, R3.reuse.H0_H0 ;  /* 0x20000003ff547230 */ /* 0x100fe20000004100 */
[----:B------:R-:W-:Y:S01]  /*7420*/  F2FP.F16.E5M2.UNPACK_B R125, R159.H1 ;  /* 0x0000009fff7d723e */ /* 0x000fe200030004ff */
[----:B------:R-:W-:Y:S01]  /*7430*/  HADD2.F32 R86, -RZ, R3.H1_H1 ;  /* 0x30000003ff567230 */ /* 0x000fe20000004100 */
[-C--:B------:R-:W-:Y:S01]  /*7440*/  F2FP.F16.E5M2.UNPACK_B R3, R150.reuse ;  /* 0x00000096ff03723e */ /* 0x080fe200020004ff */
[--C-:B------:R-:W-:Y:S01]  /*7450*/  HADD2.F32 R90, -RZ, R0.reuse.H0_H0 ;  /* 0x20000000ff5a7230 */ /* 0x100fe20000004100 */
[----:B------:R-:W-:Y:S01]  /*7460*/  ISETP.NE.AND P0, PT, R189, RZ, PT ;  /* 0x000000ffbd00720c */ /* 0x000fe20003f05270 */
[----:B------:R-:W-:Y:S01]  /*7470*/  HADD2.F32 R85, -RZ, R0.H1_H1 ;  /* 0x30000000ff557230 */ /* 0x000fe20000004100 */
[----:B------:R-:W-:Y:S01]  /*7480*/  F2FP.F16.E5M2.UNPACK_B R0, R150.H1 ;  /* 0x00000096ff00723e */ /* 0x000fe200030004ff */
[--C-:B------:R-:W-:Y:S01]  /*7490*/  HADD2.F32 R92, -RZ, R3.reuse.H0_H0 ;  /* 0x20000003ff5c7230 */ /* 0x100fe20000004100 */
[----:B------:R-:W-:Y:S01]  /*74a0*/  ISETP.NE.AND P6, PT, R198, RZ, PT ;  /* 0x000000ffc600720c */ /* 0x000fe20003fc5270 */
[----:B------:R-:W-:Y:S01]  /*74b0*/  HADD2.F32 R87, -RZ, R3.H1_H1 ;  /* 0x30000003ff577230 */ /* 0x000fe20000004100 */
[----:B------:R-:W-:Y:S01]  /*74c0*/  F2FP.F16.E5M2.UNPACK_B R3, R151.H1 ;  /* 0x00000097ff03723e */ /* 0x000fe200030004ff */
[--C-:B------:R-:W-:Y:S02]  /*74d0*/  HADD2.F32 R94, -RZ, R0.reuse.H0_H0 ;  /* 0x20000000ff5e7230 */ /* 0x100fe40000004100 */
[----:B------:R-:W-:Y:S01]  /*74e0*/  HADD2.F32 R89, -RZ, R0.H1_H1 ;  /* 0x30000000ff597230 */ /* 0x000fe20000004100 */
[-C--:B------:R-:W-:Y:S01]  /*74f0*/  F2FP.F16.E5M2.UNPACK_B R0, R152.reuse ;  /* 0x00000098ff00723e */ /* 0x080fe200020004ff */
[--C-:B------:R-:W-:Y:S02]  /*7500*/  HADD2.F32 R96, -RZ, R4.reuse.H0_H0 ;  /* 0x20000004ff607230 */ /* 0x100fe40000004100 */
[----:B------:R-:W-:Y:S01]  /*7510*/  HADD2.F32 R91, -RZ, R4.H1_H1 ;  /* 0x30000004ff5b7230 */ /* 0x000fe20000004100 */
[-C--:B------:R-:W-:Y:S01]  /*7520*/  F2FP.F16.E5M2.UNPACK_B R4, R153.reuse ;  /* 0x00000099ff04723e */ /* 0x080fe200020004ff */
[--C-:B------:R-:W-:Y:S02]  /*7530*/  HADD2.F32 R100, -RZ, R0.reuse.H0_H0 ;  /* 0x20000000ff647230 */ /* 0x100fe40000004100 */
[----:B------:R-:W-:Y:S01]  /*7540*/  HADD2.F32 R95, -RZ, R0.H1_H1 ;  /* 0x30000000ff5f7230 */ /* 0x000fe20000004100 */
[----:B------:R-:W-:Y:S01]  /*7550*/  F2FP.F16.E5M2.UNPACK_B R0, R153.H1 ;  /* 0x00000099ff00723e */ /* 0x000fe200030004ff */
[--C-:B------:R-:W-:Y:S02]  /*7560*/  HADD2.F32 R98, -RZ, R3.reuse.H0_H0 ;  /* 0x20000003ff627230 */ /* 0x100fe40000004100 */
[----:B------:R-:W-:Y:S01]  /*7570*/  HADD2.F32 R93, -RZ, R3.H1_H1 ;  /* 0x30000003ff5d7230 */ /* 0x000fe20000004100 */
[----:B------:R-:W-:Y:S01]  /*7580*/  F2FP.F16.E5M2.UNPACK_B R3, R152.H1 ;  /* 0x00000098ff03723e */ /* 0x000fe200030004ff */
[--C-:B------:R-:W-:Y:S02]  /*7590*/  HADD2.F32 R106, -RZ, R0.reuse.H0_H0 ;  /* 0x20000000ff6a7230 */ /* 0x100fe40000004100 */
[----:B------:R-:W-:Y:S01]  /*75a0*/  HADD2.F32 R101, -RZ, R0.H1_H1 ;  /* 0x30000000ff657230 */ /* 0x000fe20000004100 */
[-C--:B------:R-:W-:Y:S01]  /*75b0*/  F2FP.F16.E5M2.UNPACK_B R0, R154.reuse.H1 ;  /* 0x0000009aff00723e */ /* 0x080fe200030004ff */
[--C-:B------:R-:W-:Y:S02]  /*75c0*/  HADD2.F32 R104, -RZ, R4.reuse.H0_H0 ;  /* 0x20000004ff687230 */ /* 0x100fe40000004100 */
[----:B------:R-:W-:Y:S01]  /*75d0*/  HADD2.F32 R99, -RZ, R4.H1_H1 ;  /* 0x30000004ff637230 */ /* 0x000fe20000004100 */
[----:B------:R-:W-:Y:S01]  /*75e0*/  F2FP.F16.E5M2.UNPACK_B R4, R155 ;  /* 0x0000009bff04723e */ /* 0x000fe200020004ff */
[--C-:B------:R-:W-:Y:S02]  /*75f0*/  HADD2.F32 R102, -RZ, R3.reuse.H0_H0 ;  /* 0x20000003ff667230 */ /* 0x100fe40000004100 */
[----:B------:R-:W-:Y:S01]  /*7600*/  HADD2.F32 R97, -RZ, R3.H1_H1 ;  /* 0x30000003ff617230 */ /* 0x000fe20000004100 */
[----:B------:R-:W-:Y:S01]  /*7610*/  F2FP.F16.E5M2.UNPACK_B R3, R154 ;  /* 0x0000009aff03723e */ /* 0x000fe200020004ff */
[--C-:B------:R-:W-:Y:S02]  /*7620*/  HADD2.F32 R110, -RZ, R0.reuse.H0_H0 ;  /* 0x20000000ff6e7230 */ /* 0x100fe40000004100 */
[----:B------:R-:W-:Y:S01]  /*7630*/  HADD2.F32 R105, -RZ, R0.H1_H1 ;  /* 0x30000000ff697230 */ /* 0x000fe20000004100 */
[-C--:B------:R-:W-:Y:S01]  /*7640*/  F2FP.F16.E5M2.UNPACK_B R0, R156.reuse ;  /* 0x0000009cff00723e */ /* 0x080fe200020004ff */
[--C-:B------:R-:W-:Y:S02]  /*7650*/  HADD2.F32 R112, -RZ, R4.reuse.H0_H0 ;  /* 0x20000004ff707230 */ /* 0x100fe40000004100 */
[----:B------:R-:W-:Y:S01]  /*7660*/  HADD2.F32 R107, -RZ, R4.H1_H1 ;  /* 0x30000004ff6b7230 */ /* 0x000fe20000004100 */
[----:B------:R-:W-:Y:S01]  /*7670*/  F2FP.F16.E5M2.UNPACK_B R4, R157 ;  /* 0x0000009dff04723e */ /* 0x000fe200020004ff */
[--C-:B------:R-:W-:Y:S02]  /*7680*/  HADD2.F32 R108, -RZ, R3.reuse.H0_H0 ;  /* 0x20000003ff6c7230 */ /* 0x100fe40000004100 */
[----:B------:R-:W-:Y:S01]  /*7690*/  HADD2.F32 R103, -RZ, R3.H1_H1 ;  /* 0x30000003ff677230 */ /* 0x000fe20000004100 */
[----:B------:R-:W-:Y:S01]  /*76a0*/  F2FP.F16.E5M2.UNPACK_B R3, R155.H1 ;  /* 0x0000009bff03723e */ /* 0x000fe200030004ff */
[--C-:B------:R-:W-:Y:S02]  /*76b0*/  HADD2.F32 R116, -RZ, R0.reuse.H0_H0 ;  /* 0x20000000ff747230 */ /* 0x100fe40000004100 */
[----:B------:R-:W-:Y:S01]  /*76c0*/  HADD2.F32 R111, -RZ, R0.H1_H1 ;  /* 0x30000000ff6f7230 */ /* 0x000fe20000004100 */
[----:B------:R-:W-:Y:S01]  /*76d0*/  F2FP.F16.E5M2.UNPACK_B R0, R156.H1 ;  /* 0x0000009cff00723e */ /* 0x000fe200030004ff */
[--C-:B------:R-:W-:Y:S02]  /*76e0*/  HADD2.F32 R120, -RZ, R4.reuse.H0_H0 ;  /* 0x20000004ff787230 */ /* 0x100fe40000004100 */
[----:B------:R-:W-:Y:S02]  /*76f0*/  HADD2.F32 R115, -RZ, R4.H1_H1 ;  /* 0x30000004ff737230 */ /* 0x000fe40000004100 */
[--C-:B------:R-:W-:Y:S01]  /*7700*/  HADD2.F32 R114, -RZ, R3.reuse.H0_H0 ;  /* 0x20000003ff727230 */ /* 0x100fe20000004100 */
[----:B------:R-:W1:Y:S01]  /*7710*/  LDTM.x64 R4, tmem[UR4+0x40] ;  /* 0x00004004000479ee */ /* 0x000e620008340000 */
[----:B------:R-:W-:Y:S01]  /*7720*/  HADD2.F32 R109, -RZ, R3.H1_H1 ;  /* 0x30000003ff6d7230 */ /* 0x000fe20000004100 */
[----:B------:R-:W-:Y:S01]  /*7730*/  F2FP.F16.E5M2.UNPACK_B R3, R157.H1 ;  /* 0x0000009dff03723e */ /* 0x000fe200030004ff */
        /* <DEDUP_REMOVED lines=14> */
[----:B------:R-:W-:Y:S01]  /*7820*/  F2FP.F16.E5M2.UNPACK_B R0, R160.H1 ;  /* 0x000000a0ff00723e */ /* 0x000fe200030004ff */
[--C-:B------:R-:W-:Y:S02]  /*7830*/  HADD2.F32 R132, -RZ, R3.reuse.H0_H0 ;  /* 0x20000003ff847230 */ /* 0x100fe40000004100 */
[C---:B-1----:R-:W-:Y:S01]  /*7840*/  FMUL R7, R78.reuse, R7 ;  /* 0x000000074e077220 */ /* 0x042fe20000400000 */
        /* <DEDUP_REMOVED lines=10> */
[C---:B------:R-:W-:Y:S01]  /*78f0*/  FMUL R0, R78.reuse, R4 ;  /* 0x000000044e007220 */ /* 0x040fe20000400000 */
[--C-:B------:R-:W-:Y:S01]  /*7900*/  HADD2.F32 R140, -RZ, R135.reuse.H0_H0 ;  /* 0x20000087ff8c7230 */ /* 0x100fe20000004100 */
[----:B------:R-:W-:Y:S01]  /*7910*/  F2FP.F16.E5M2.UNPACK_B R4, R163 ;  /* 0x000000a3ff04723e */ /* 0x000fe200020004ff */
[----:B------:R-:W-:Y:S02]  /*7920*/  HADD2.F32 R135, -RZ, R135.H1_H1 ;  /* 0x30000087ff877230 */ /* 0x000fe40000004100 */
[C---:B------:R-:W-:Y:S01]  /*7930*/  FFMA R0, R81.reuse, R2, R0 ;  /* 0x0000000251007223 */ /* 0x040fe20000000000 */
[C---:B------:R-:W-:Y:S01]  /*7940*/  FMUL R2, R78.reuse, R5 ;  /* 0x000000054e027220 */ /* 0x040fe20000400000 */
[--C-:B------:R-:W-:Y:S01]  /*7950*/  HADD2.F32 R142, -RZ, R3.reuse.H0_H0 ;  /* 0x20000003ff8e7230 */ /* 0x100fe20000004100 */
[----:B------:R-:W-:Y:S01]  /*7960*/  F2FP.F16.E5M2.UNPACK_B R5, R163.H1 ;  /* 0x000000a3ff05723e */ /* 0x000fe200030004ff */
[----:B------:R-:W-:Y:S02]  /*7970*/  HADD2.F32 R137, -RZ, R3.H1_H1 ;  /* 0x30000003ff897230 */ /* 0x000fe40000004100 */
[C---:B------:R-:W-:Y:S01]  /*7980*/  FFMA R2, R81.reuse, R82, R2 ;  /* 0x0000005251027223 */ /* 0x040fe20000000002 */
[--C-:B------:R-:W-:Y:S02]  /*7990*/  HADD2.F32 R82, -RZ, R4.reuse.H0_H0 ;  /* 0x20000004ff527230 */ /* 0x100fe40000004100 */
[C---:B------:R-:W-:Y:S01]  /*79a0*/  FMUL R3, R78.reuse, R6 ;  /* 0x000000064e037220 */ /* 0x040fe20000400000 */
[----:B------:R-:W-:Y:S02]  /*79b0*/  HADD2.F32 R139, -RZ, R4.H1_H1 ;  /* 0x30000004ff8b7230 */ /* 0x000fe40000004100 */
[C---:B------:R-:W-:Y:S01]  /*79c0*/  FMUL R4, R78.reuse, R9 ;  /* 0x000000094e047220 */ /* 0x040fe20000400000 */
[--C-:B------:R-:W-:Y:S02]  /*79d0*/  HADD2.F32 R141, -RZ, R5.reuse.H1_H1 ;  /* 0x30000005ff8d7230 */ /* 0x100fe40000004100 */
[C---:B------:R-:W-:Y:S01]  /*79e0*/  FFMA R3, R81.reuse, R84, R3 ;  /* 0x0000005451037223 */ /* 0x040fe20000000003 */
[----:B------:R-:W-:Y:S01]  /*79f0*/  FFMA R7, R81, R86, R7 ;  /* 0x0000005651077223 */ /* 0x000fe20000000007 */
[----:B------:R-:W-:Y:S02]  /*7a00*/  HADD2.F32 R84, -RZ, R5.H0_H0 ;  /* 0x20000005ff547230 */ /* 0x000fe40000004100 */
[C---:B------:R-:W-:Y:S01]  /*7a10*/  FMUL R5, R78.reuse, R10 ;  /* 0x0000000a4e057220 */ /* 0x040fe20000400000 */
[C---:B------:R-:W-:Y:S01]  /*7a20*/  FMUL R6, R78.reuse, R11 ;  /* 0x0000000b4e067220 */ /* 0x040fe20000400000 */
[C---:B------:R-:W-:Y:S01]  /*7a30*/  FMUL R11, R78.reuse, R16 ;  /* 0x000000104e0b7220 */ /* 0x040fe20000400000 */
[----:B------:R-:W-:Y:S01]  /*7a40*/  F2FP.SATFINITE.E5M2.F32.PACK_AB_MERGE_C R143, R7, R3, RZ ;  /* 0x00000003078f723e */ /* 0x000fe200048060ff */
[C---:B------:R-:W-:Y:S01]  /*7a50*/  FMUL R3, R78.reuse, R8 ;  /* 0x000000084e037220 */ /* 0x040fe20000400000 */
[C---:B------:R-:W-:Y:S01]  /*7a60*/  FMUL R7, R78.reuse, R12 ;  /* 0x0000000c4e077220 */ /* 0x040fe20000400000 */
[C---:B------:R-:W-:Y:S01]  /*7a70*/  FMUL R8, R78.reuse, R13 ;  /* 0x0000000d4e087220 */ /* 0x040fe20000400000 */
[C---:B------:R-:W-:Y:S01]  /*7a80*/  FMUL R12, R78.reuse, R17 ;  /* 0x000000114e0c7220 */ /* 0x040fe20000400000 */
[C---:B------:R-:W-:Y:S01]  /*7a90*/  FFMA R3, R81.reuse, R88, R3 ;  /* 0x0000005851037223 */ /* 0x040fe20000000003 */
[C---:B------:R-:W-:Y:S01]  /*7aa0*/  FFMA R4, R81.reuse, R83, R4 ;  /* 0x0000005351047223 */ /* 0x040fe20000000004 */
[C---:B------:R-:W-:Y:S01]  /*7ab0*/  FFMA R5, R81.reuse, R90, R5 ;  /* 0x0000005a51057223 */ /* 0x040fe20000000005 */
[C---:B------:R-:W-:Y:S01]  /*7ac0*/  FFMA R6, R81.reuse, R85, R6 ;  /* 0x0000005551067223 */ /* 0x040fe20000000006 */
[C---:B------:R-:W-:Y:S01]  /*7ad0*/  FFMA R7, R81.reuse, R92, R7 ;  /* 0x0000005c51077223 */ /* 0x040fe20000000007 */
[C---:B------:R-:W-:Y:S01]  /*7ae0*/  FFMA R8, R81.reuse, R87, R8 ;  /* 0x0000005751087223 */ /* 0x040fe20000000008 */
[C---:B------:R-:W-:Y:S01]  /*7af0*/  FMUL R16, R78.reuse, R21 ;  /* 0x000000154e107220 */ /* 0x040fe20000400000 */
[----:B------:R-:W-:Y:S01]  /*7b00*/  FMUL R9, R78, R14 ;  /* 0x0000000e4e097220 */ /* 0x000fe20000400000 */
[----:B------:R-:W-:Y:S01]  /*7b10*/  F2FP.SATFINITE.E5M2.F32.PACK_AB_MERGE_C R5, R6, R5, RZ ;  /* 0x000000050605723e */ /* 0x000fe200048060ff */
[C---:B------:R-:W-:Y:S01]  /*7b20*/  FMUL R10, R78.reuse, R15 ;  /* 0x0000000f4e0a7220 */ /* 0x040fe20000400000 */
[C---:B------:R-:W-:Y:S01]  /*7b30*/  FMUL R15, R78.reuse, R20 ;  /* 0x000000144e0f7220 */ /* 0x040fe20000400000 */
[C---:B------:R-:W-:Y:S01]  /*7b40*/  FFMA R9, R81.reuse, R94, R9 ;  /* 0x0000005e51097223 */ /* 0x040fe20000000009 */
[C---:B------:R-:W-:Y:S01]  /*7b50*/  FMUL R20, R78.reuse, R25 ;  /* 0x000000194e147220 */ /* 0x040fe20000400000 */
[C---:B------:R-:W-:Y:S01]  /*7b60*/  FFMA R10, R81.reuse, R89, R10 ;  /* 0x00000059510a7223 */ /* 0x040fe2000000000a */
[C---:B------:R-:W-:Y:S01]  /*7b70*/  FFMA R11, R81.reuse, R96, R11 ;  /* 0x00000060510b7223 */ /* 0x040fe2000000000b */
[C---:B------:R-:W-:Y:S01]  /*7b80*/  FFMA R12, R81.reuse, R91, R12 ;  /* 0x0000005b510c7223 */ /* 0x040fe2000000000c */
[C---:B------:R-:W-:Y:S01]  /*7b90*/  FMUL R13, R78.reuse, R18 ;  /* 0x000000124e0d7220 */ /* 0x040fe20000400000 */
[----:B------:R-:W-:Y:S01]  /*7ba0*/  FMUL R14, R78, R19 ;  /* 0x000000134e0e7220 */ /* 0x000fe20000400000 */
[----:B------:R-:W-:Y:S01]  /*7bb0*/  F2FP.SATFINITE.E5M2.F32.PACK_AB_MERGE_C R9, R10, R9, RZ ;  /* 0x000000090a09723e */ /* 0x000fe200048060ff */
[C---:B------:R-:W-:Y:S01]  /*7bc0*/  FMUL R19, R78.reuse, R24 ;  /* 0x000000184e137220 */ /* 0x040fe20000400000 */
        /* <DEDUP_REMOVED lines=17> */
[----:B------:R-:W-:Y:S01]  /*7ce0*/  FMUL R27, R78, R32 ;  /* 0x000000204e1b7220 */ /* 0x000fe20000400000 */
[C---:B------:R-:W-:Y:S01]  /*7cf0*/  FFMA R21, R81.reuse, R106, R21 ;  /* 0x0000006a51157223 */ /* 0x040fe20000000015 */
[C---:B------:R-:W-:Y:S01]  /*7d00*/  FFMA R22, R81.reuse, R101, R22 ;  /* 0x0000006551167223 */ /* 0x040fe20000000016 */
[----:B------:R-:W-:Y:S01]  /*7d10*/  F2FP.SATFINITE.E5M2.F32.PACK_AB_MERGE_C R16, R16, R15, R17 ;  /* 0x0000000f1010723e */ /* 0x000fe20004806011 */
[C---:B------:R-:W-:Y:S01]  /*7d20*/  FFMA R23, R81.reuse, R108, R23 ;  /* 0x0000006c51177223 */ /* 0x040fe20000000017 */
[C---:B------:R-:W-:Y:S01]  /*7d30*/  FFMA R24, R81.reuse, R103, R24 ;  /* 0x0000006751187223 */ /* 0x040fe20000000018 */
[----:B------:R-:W-:Y:S01]  /*7d40*/  FMUL R32, R78, R37 ;  /* 0x000000254e207220 */ /* 0x000fe20000400000 */
[----:B------:R-:W-:Y:S01]  /*7d50*/  F2FP.SATFINITE.E5M2.F32.PACK_AB_MERGE_C R21, R22, R21, RZ ;  /* 0x000000151615723e */ /* 0x000fe200048060ff */
[C---:B------:R-:W-:Y:S01]  /*7d60*/  FMUL R25, R78.reuse, R30 ;  /* 0x0000001e4e197220 */ /* 0x040fe20000400000 */
[C---:B------:R-:W-:Y:S01]  /*7d70*/  FMUL R26, R78.reuse, R31 ;  /* 0x0000001f4e1a7220 */ /* 0x040fe20000400000 */
[----:B------:R-:W-:Y:S01]  /*7d80*/  FMUL R31, R78, R36 ;  /* 0x000000244e1f7220 */ /* 0x000fe20000400000 */
[----:B------:R-:W-:Y:S01]  /*7d90*/  F2FP.SATFINITE.E5M2.F32.PACK_AB_MERGE_C R17, R20, R19, R21 ;  /* 0x000000131411723e */ /* 0x000fe20004806015 */
        /* <DEDUP_REMOVED lines=8> */
[----:B------:R-:W-:Y:S01]  /*7e20*/  FMUL R35, R78, R40 ;  /* 0x000000284e237220 */ /* 0x000fe20000400000 */
[C---:B------:R-:W-:Y:S01]  /*7e30*/  FFMA R29, R81.reuse, R114, R29 ;  /* 0x00000072511d7223 */ /* 0x040fe2000000001d */
[----:B------:R-:W-:Y:S01]  /*7e40*/  F2FP.SATFINITE.E5M2.F32.PACK_AB_MERGE_C R18, R24, R23, R18 ;  /* 0x000000171812723e */ /* 0x000fe20004806012 */
        /* <DEDUP_REMOVED lines=22> */
[C---:B------:R-:W-:Y:S01]  /*7fb0*/  FMUL R41, R78.reuse, R46 ;  /* 0x0000002e4e297220 */ /* 0x040fe20000400000 */
[C---:B------:R-:W-:Y:S01]  /*7fc0*/  FMUL R42, R78.reuse, R47 ;  /* 0x0000002f4e2a7220 */ /* 0x040fe20000400000 */
[C---:B------:R-:W-:Y:S01]  /*7fd0*/  FFMA R40, R81.reuse, R119, R40 ;  /* 0x0000007751287223 */ /* 0x040fe20000000028 */
[--C-:B------:R-:W-:Y:S02]  /*7fe0*/  HADD2.F32 R130, -RZ, R125.reuse.H0_H0 ;  /* 0x2000007dff827230 */ /* 0x100fe40000004100 */
[C---:B------:R-:W-:Y:S01]  /*7ff0*/  FFMA R41, R81.reuse, R126, R41 ;  /* 0x0000007e51297223 */ /* 0x040fe20000000029 */
[----:B------:R-:W-:Y:S02]  /*8000*/  HADD2.F32 R125, -RZ, R125.H1_H1 ;  /* 0x3000007dff7d7230 */ /* 0x000fe40000004100 */
[C---:B------:R-:W-:Y:S01]  /*8010*/  FMUL R45, R78.reuse, R50 ;  /* 0x000000324e2d7220 */ /* 0x040fe20000400000 */
[C---:B------:R-:W-:Y:S01]  /*8020*/  FFMA R42, R81.reuse, R121, R42 ;  /* 0x00000079512a7223 */ /* 0x040fe2000000002a */
[C---:B------:R-:W-:Y:S01]  /*8030*/  FMUL R46, R78.reuse, R51 ;  /* 0x000000334e2e7220 */ /* 0x040fe20000400000 */
[C---:B------:R-:W-:Y:S01]  /*8040*/  FFMA R43, R81.reuse, R128, R43 ;  /* 0x00000080512b7223 */ /* 0x040fe2000000002b */
[C---:B------:R-:W-:Y:S01]  /*8050*/  FMUL R47, R78.reuse, R52 ;  /* 0x000000344e2f7220 */ /* 0x040fe20000400000 */
        /* <DEDUP_REMOVED lines=10> */
[C---:B------:R-:W-:Y:S01]  /*8100*/  FFMA R45, R81.reuse, R130, R45 ;  /* 0x00000082512d7223 */ /* 0x040fe2000000002d */
[C---:B------:R-:W-:Y:S01]  /*8110*/  FMUL R59, R78.reuse, R64 ;  /* 0x000000404e3b7220 */ /* 0x040fe20000400000 */
[C---:B------:R-:W-:Y:S01]  /*8120*/  FMUL R60, R78.reuse, R65 ;  /* 0x000000414e3c7220 */ /* 0x040fe20000400000 */
[C---:B------:R-:W-:Y:S01]  /*8130*/  FMUL R61, R78.reuse, R66 ;  /* 0x000000424e3d7220 */ /* 0x040fe20000400000 */
[----:B------:R-:W-:Y:S01]  /*8140*/  FMUL R62, R78, R67 ;  /* 0x000000434e3e7220 */ /* 0x000fe20000400000 */
[C---:B------:R-:W-:Y:S01]  /*8150*/  FFMA R46, R81.reuse, R125, R46 ;  /* 0x0000007d512e7223 */ /* 0x040fe2000000002e */
[----:B------:R-:W-:Y:S01]  /*8160*/  F2FP.SATFINITE.E5M2.F32.PACK_AB_MERGE_C R64, R2, R0, R143 ;  /* 0x000000000240723e */ /* 0x000fe2000480608f */
[C---:B------:R-:W-:Y:S01]  /*8170*/  FFMA R47, R81.reuse, R132, R47 ;  /* 0x00000084512f7223 */ /* 0x040fe2000000002f */
[----:B------:R-:W-:Y:S01]  /*8180*/  F2FP.SATFINITE.E5M2.F32.PACK_AB_MERGE_C R65, R4, R3, R5 ;  /* 0x000000030441723e */ /* 0x000fe20004806005 */
[C---:B------:R-:W-:Y:S01]  /*8190*/  FFMA R48, R81.reuse, R127, R48 ;  /* 0x0000007f51307223 */ /* 0x040fe20000000030 */
[----:B------:R-:W-:Y:S01]  /*81a0*/  F2FP.SATFINITE.E5M2.F32.PACK_AB_MERGE_C R66, R8, R7, R9 ;  /* 0x000000070842723e */ /* 0x000fe20004806009 */
[C---:B------:R-:W-:Y:S01]  /*81b0*/  FFMA R49, R81.reuse, R134, R49 ;  /* 0x0000008651317223 */ /* 0x040fe20000000031 */
[----:B------:R-:W-:Y:S01]  /*81c0*/  F2FP.SATFINITE.E5M2.F32.PACK_AB_MERGE_C R67, R12, R11, R13 ;  /* 0x0000000b0c43723e */ /* 0x000fe2000480600d */
[----:B------:R-:W-:Y:S01]  /*81d0*/  FMUL R53, R78, R58 ;  /* 0x0000003a4e357220 */ /* 0x000fe20000400000 */
[C---:B------:R-:W-:Y:S01]  /*81e0*/  FFMA R50, R81.reuse, R129, R50 ;  /* 0x0000008151327223 */ /* 0x040fe20000000032 */
[C---:B------:R-:W-:Y:S01]  /*81f0*/  FFMA R51, R81.reuse, R136, R51 ;  /* 0x0000008851337223 */ /* 0x040fe20000000033 */
[C---:B------:R-:W-:Y:S01]  /*8200*/  FFMA R52, R81.reuse, R131, R52 ;  /* 0x0000008351347223 */ /* 0x040fe20000000034 */
[----:B------:R1:W-:Y:S01]  /*8210*/  STS.128 [R172+UR49+0xa200], R64 ;  /* 0x00a20040ac007988 */ /* 0x0003e20008000c31 */
[C---:B------:R-:W-:Y:S01]  /*8220*/  FFMA R53, R81.reuse, R138, R53 ;  /* 0x0000008a51357223 */ /* 0x040fe20000000035 */
[----:B------:R-:W-:Y:S01]  /*8230*/  F2FP.SATFINITE.E5M2.F32.PACK_AB_MERGE_C R37, R38, R37, RZ ;  /* 0x000000252625723e */ /* 0x000fe200048060ff */
[C---:B------:R-:W-:Y:S01]  /*8240*/  FFMA R54, R81.reuse, R133, R54 ;  /* 0x0000008551367223 */ /* 0x040fe20000000036 */
[----:B------:R-:W-:Y:S01]  /*8250*/  FMUL R58, R78, R63 ;  /* 0x0000003f4e3a7220 */ /* 0x000fe20000400000 */
[C---:B------:R-:W-:Y:S01]  /*8260*/  FFMA R55, R81.reuse, R140, R55 ;  /* 0x0000008c51377223 */ /* 0x040fe20000000037 */
[C---:B------:R-:W-:Y:S01]  /*8270*/  FFMA R56, R81.reuse, R135, R56 ;  /* 0x0000008751387223 */ /* 0x040fe20000000038 */
[C---:B------:R-:W-:Y:S01]  /*8280*/  FFMA R57, R81.reuse, R142, R57 ;  /* 0x0000008e51397223 */ /* 0x040fe20000000039 */
[----:B------:R1:W-:Y:S01]  /*8290*/  STS.128 [R192+0xa010], R16 ;  /* 0x00a01010c0007388 */ /* 0x0003e20000000c00 */
[----:B------:R-:W-:Y:S01]  /*82a0*/  F2FP.SATFINITE.E5M2.F32.PACK_AB_MERGE_C R33, R36, R35, R37 ;  /* 0x000000232421723e */ /* 0x000fe20004806025 */
[C---:B------:R-:W-:Y:S01]  /*82b0*/  FFMA R58, R81.reuse, R137, R58 ;  /* 0x00000089513a7223 */ /* 0x040fe2000000003a */
[----:B------:R-:W-:Y:S01]  /*82c0*/  F2FP.SATFINITE.E5M2.F32.PACK_AB_MERGE_C R34, R42, R41, RZ ;  /* 0x000000292a22723e */ /* 0x000fe200048060ff */
[C---:B------:R-:W-:Y:S01]  /*82d0*/  FFMA R59, R81.reuse, R82, R59 ;  /* 0x00000052513b7223 */ /* 0x040fe2000000003b */
[----:B------:R-:W-:Y:S01]  /*82e0*/  F2FP.SATFINITE.E5M2.F32.PACK_AB_MERGE_C R35, R46, R45, RZ ;  /* 0x0000002d2e23723e */ /* 0x000fe200048060ff */
        /* <DEDUP_REMOVED lines=25> */
[----:B------:R-:W-:Y:S02]  /*8480*/  UIADD3 UR8, UP0, UPT, UR52, 0x680, URZ ;  /* 0x0000068034087890 */ /* 0x000fe4000ff1e0ff */
[----:B------:R-:W-:Y:S02]  /*8490*/  UIADD3 UR5, UPT, UPT, UR41, 0x40, URZ ;  /* 0x0000004029057890 */ /* 0x000fe4000fffe0ff */
[----:B------:R-:W-:Y:S02]  /*84a0*/  UIADD3 UR4, UPT, UPT, UR49, 0xa200, URZ ;  /* 0x0000a20031047890 */ /* 0x000fe4000fffe0ff */
[----:B------:R-:W-:Y:S01]  /*84b0*/  UIADD3.X UR9, UPT, UPT, URZ, UR53, URZ, UP0, !UPT ;  /* 0x00000035ff097290 */ /* 0x000fe200087fe4ff */
[----:B------:R-:W-:Y:S01]  /*84c0*/  UMOV UR6, UR42 ;  /* 0x0000002a00067c82 */ /* 0x000fe20008000000 */
[----:B------:R-:W-:Y:S07]  /*84d0*/  UMOV UR7, UR36 ;  /* 0x0000002400077c82 */ /* 0x000fee0008000000 */
[----:B------:R2:W-:Y:S01]  /*84e0*/  UTMASTG.3D [UR4], [UR8] ;  /* 0x00000004080073b5 */ /* 0x0005e20008010000 */
[----:B------:R0:W-:Y:S01]  /*84f0*/  UTMACMDFLUSH ;  /* 0x00000000000079b7 */ /* 0x0001e20000000000 */
[----:B--2---:R-:W-:Y:S04]  /*8500*/  DEPBAR.LE SB0, 0x1 ;  /* 0x000080400000791a */ /* 0x004fe80000000000 */
.L_x_110:
[----:B------:R-:W-:Y:S05]  /*8510*/  BSYNC.RECONVERGENT B0 ;  /* 0x0000000000007941 */ /* 0x000fea0003800200 */
.L_x_109:
        /* <DEDUP_REMOVED lines=16> */
.L_x_114:
[----:B------:R-:W-:Y:S05]  /*8620*/  BSYNC B0 ;  /* 0x0000000000007941 */ /* 0x000fea0003800000 */
.L_x_113:
        /* <DEDUP_REMOVED lines=20> */
.L_x_112:
[----:B------:R-:W-:Y:S05]  /*8770*/  BSYNC B1 ;  /* 0x0000000000017941 */ /* 0x000fea0003800000 */
.L_x_111:
[----:B--2---:R-:W-:Y:S01]  /*8780*/  VIADD R0, R80, 0x80 ;  /* 0x0000008050007836 */ /* 0x004fe20000000000 */
        /* <DEDUP_REMOVED lines=10> */
[----:B------:R-:W5:Y:S01]  /*8830*/  LDCU.64 UR6, c[0x4][0x80] ;  /* 0x01001000ff0677ac */ /* 0x000f620008000a00 */
[----:B------:R-:W1:Y:S01]  /*8840*/  LDC.64 R2, c[0x4][R3] ;  /* 0x0100000003027b82 */ /* 0x000e620000000a00 */
[----:B------:R-:W3:Y:S01]  /*8850*/  LDCU.64 UR4, c[0x4][0x18] ;  /* 0x01000300ff0477ac */ /* 0x000ee20008000a00 */
[----:B--2---:R-:W-:Y:S01]  /*8860*/  MOV R5, UR9 ;  /* 0x0000000900057c02 */ /* 0x004fe20008000f00 */
[----:B------:R-:W-:Y:S01]  /*8870*/  IMAD.U32 R4, RZ, RZ, UR8 ;  /* 0x00000008ff047e24 */ /* 0x000fe2000f8e00ff */
[----:B-----5:R-:W-:Y:S01]  /*8880*/  MOV R7, UR7 ;  /* 0x0000000700077c02 */ /* 0x020fe20008000f00 */
[----:B------:R-:W-:Y:S01]  /*8890*/  IMAD.U32 R6, RZ, RZ, UR6 ;  /* 0x00000006ff067e24 */ /* 0x000fe2000f8e00ff */
[----:B---3--:R-:W-:Y:S01]  /*88a0*/  MOV R11, UR5 ;  /* 0x00000005000b7c02 */ /* 0x008fe20008000f00 */
[----:B------:R-:W-:Y:S02]  /*88b0*/  IMAD.U32 R10, RZ, RZ, UR4 ;  /* 0x00000004ff0a7e24 */ /* 0x000fe4000f8e00ff */
[----:B------:R-:W-:Y:S07]  /*88c0*/  LEPC R20, `(.L_x_117) ;  /* 0x000000001014794e */ /* 0x000fee0000000000 */
[----:B-1--4-:R-:W-:Y:S05]  /*88d0*/  CALL.ABS.NOINC R2 ;  /* 0x0000000002007343 */ /* 0x012fea0003c00000 */
.L_x_117:
[----:B------:R-:W-:Y:S05]  /*88e0*/  BSYNC.RECONVERGENT B6 ;  /* 0x0000000000067941 */ /* 0x000fea0003800200 */
.L_x_116:
[----:B---3--:R-:W-:Y:S01]  /*88f0*/  F2FP.F16.E5M2.UNPACK_B R4, R149 ;  /* 0x00000095ff04723e */ /* 0x008fe200020004ff */
        /* <DEDUP_REMOVED lines=13> */
[----:B----4-:R-:W-:Y:S01]  /*89d0*/  F2FP.F16.E5M2.UNPACK_B R125, R159.H1 ;  /* 0x0000009fff7d723e */ /* 0x010fe200030004ff */
        /* <DEDUP_REMOVED lines=262> */
[----:B------:R-:W-:Y:S02]  /*9a40*/  UIADD3 UR8, UP0, UPT, UR52, 0x680, URZ ;  /* 0x0000068034087890 */ /* 0x000fe4000ff1e0ff */
[----:B------:R-:W-:Y:S02]  /*9a50*/  UIADD3 UR5, UPT, UPT, UR41, 0x80, URZ ;  /* 0x0000008029057890 */ /* 0x000fe4000fffe0ff */
[----:B------:R-:W-:Y:S01]  /*9a60*/  MOV R188, UR10 ;  /* 0x0000000a00bc7c02 */ /* 0x000fe20008000f00 */
[----:B------:R-:W-:Y:S01]  /*9a70*/  UIADD3.X UR9, UPT, UPT, URZ, UR53, URZ, UP0, !UPT ;  /* 0x00000035ff097290 */ /* 0x000fe200087fe4ff */
[----:B------:R-:W-:Y:S02]  /*9a80*/  UMOV UR6, UR42 ;  /* 0x0000002a00067c82 */ /* 0x000fe40008000000 */
[----:B------:R-:W-:Y:S01]  /*9a90*/  R2UR UR4, R188 ;  /* 0x00000000bc0472ca */ /* 0x000fe200000e0000 */
[----:B------:R-:W-:Y:S11]  /*9aa0*/  UMOV UR7, UR36 ;  /* 0x0000002400077c82 */ /* 0x000ff60008000000 */
[----:B------:R-:W-:Y:S01]  /*9ab0*/  @!UPT UIADD3 URZ, UPT, UPT, URZ, URZ, URZ ;  /* 0x000000fffffff290 */ /* 0x000fe2000fffe0ff */
[----:B------:R2:W-:Y:S01]  /*9ac0*/  UTMASTG.3D [UR4], [UR8] ;  /* 0x00000004080073b5 */ /* 0x0005e20008010000 */
[----:B------:R0:W-:Y:S01]  /*9ad0*/  UTMACMDFLUSH ;  /* 0x00000000000079b7 */ /* 0x0001e20000000000 */
[----:B--2---:R-:W-:Y:S04]  /*9ae0*/  DEPBAR.LE SB0, 0x1 ;  /* 0x000080400000791a */ /* 0x004fe80000000000 */
.L_x_119:
[----:B------:R-:W-:Y:S05]  /*9af0*/  BSYNC.RECONVERGENT B0 ;  /* 0x0000000000007941 */ /* 0x000fea0003800200 */
.L_x_118:
        /* <DEDUP_REMOVED lines=16> */
.L_x_123:
[----:B------:R-:W-:Y:S05]  /*9c00*/  BSYNC B0 ;  /* 0x0000000000007941 */ /* 0x000fea0003800000 */
.L_x_122:
        /* <DEDUP_REMOVED lines=20> */
.L_x_121:
[----:B------:R-:W-:Y:S05]  /*9d50*/  BSYNC B1 ;  /* 0x0000000000017941 */ /* 0x000fea0003800000 */
.L_x_120:
[----:B--2---:R-:W-:Y:S05]  /*9d60*/  VIADD R0, R80, 0xc0 ;  /* 0x000000c050007836 */ /* 0x004fea0000000000 */
        /* <DEDUP_REMOVED lines=20> */
.L_x_125:
[----:B------:R-:W-:Y:S01]  /*9eb0*/  ISETP.NE.AND P0, PT, R189, RZ, PT ;  /* 0x000000ffbd00720c */ /* 0x000fe20003f05270 */
[----:B------:R-:W-:Y:S05]  /*9ec0*/  WARPSYNC.ALL ;  /* 0x0000000000007948 */ /* 0x000fea0003800000 */
[----:B------:R-:W-:Y:S01]  /*9ed0*/  R2UR UR4, R80 ;  /* 0x00000000500472ca */ /* 0x000fe200000e0000 */
[----:B------:R-:W-:Y:S01]  /*9ee0*/  BSSY.RECONVERGENT B0, `(.L_x_126) ;  /* 0x000011d000007945 */ /* 0x000fe20003800200 */
[----:B---3--:R-:W-:Y:S02]  /*9ef0*/  F2FP.F16.E5M2.UNPACK_B R11, R149 ;  /* 0x00000095ff0b723e */ /* 0x008fe400020004ff */
[----:B------:R-:W-:Y:S02]  /*9f00*/  F2FP.F16.E5M2.UNPACK_B R10, R150 ;  /* 0x00000096ff0a723e */ /* 0x000fe400020004ff */
[----:B------:R-:W-:Y:S01]  /*9f10*/  F2FP.F16.E5M2.UNPACK_B R9, R151 ;  /* 0x00000097ff09723e */ /* 0x000fe200020004ff */
[--C-:B------:R-:W-:Y:S01]  /*9f20*/  HADD2.F32 R83, -RZ, R11.reuse.H0_H0 ;  /* 0x2000000bff537230 */ /* 0x100fe20000004100 */
[----:B----4-:R-:W-:Y:S01]  /*9f30*/  F2FP.F16.E5M2.UNPACK_B R8, R152 ;  /* 0x00000098ff08723e */ /* 0x010fe200020004ff */
[----:B------:R-:W-:Y:S01]  /*9f40*/  HADD2.F32 R84, -RZ, R11.H1_H1 ;  /* 0x3000000bff547230 */ /* 0x000fe20000004100 */
[----:B------:R-:W-:Y:S01]  /*9f50*/  F2FP.F16.E5M2.UNPACK_B R7, R153 ;  /* 0x00000099ff07723e */ /* 0x000fe200020004ff */
[--C-:B------:R-:W-:Y:S01]  /*9f60*/  HADD2.F32 R87, -RZ, R10.reuse.H0_H0 ;  /* 0x2000000aff577230 */ /* 0x100fe20000004100 */
[----:B------:R-:W-:Y:S01]  /*9f70*/  F2FP.F16.E5M2.UNPACK_B R6, R154 ;  /* 0x0000009aff06723e */ /* 0x000fe200020004ff */
[----:B------:R-:W-:Y:S01]  /*9f80*/  HADD2.F32 R88, -RZ, R10.H1_H1 ;  /* 0x3000000aff587230 */ /* 0x000fe20000004100 */
[----:B------:R-:W-:Y:S01]  /*9f90*/  F2FP.F16.E5M2.UNPACK_B R5, R155 ;  /* 0x0000009bff05723e */ /* 0x000fe200020004ff */
[--C-:B------:R-:W-:Y:S01]  /*9fa0*/  HADD2.F32 R91, -RZ, R9.reuse.H0_H0 ;  /* 0x20000009ff5b7230 */ /* 0x100fe20000004100 */
[----:B-1----:R-:W-:Y:S01]  /*9fb0*/  F2FP.F16.E5M2.UNPACK_B R4, R156 ;  /* 0x0000009cff04723e */ /* 0x002fe200020004ff */
[----:B------:R-:W-:Y:S01]  /*9fc0*/  HADD2.F32 R92, -RZ, R9.H1_H1 ;  /* 0x30000009ff5c7230 */ /* 0x000fe20000004100 */
[-C--:B------:R-:W-:Y:S01]  /*9fd0*/  F2FP.F16.E5M2.UNPACK_B R2, R148.reuse ;  /* 0x00000094ff02723e */ /* 0x080fe200020004ff */
[--C-:B------:R-:W-:Y:S01]  /*9fe0*/  HADD2.F32 R95, -RZ, R8.reuse.H0_H0 ;  /* 0x20000008ff5f7230 */ /* 0x100fe20000004100 */
[----:B------:R-:W-:Y:S01]  /*9ff0*/  F2FP.F16.E5M2.UNPACK_B R148, R148.H1 ;  /* 0x00000094ff94723e */ /* 0x000fe200030004ff */
[----:B------:R-:W-:Y:S01]  /*a000*/  HADD2.F32 R97, -RZ, R8.H1_H1 ;  /* 0x30000008ff617230 */ /* 0x000fe20000004100 */
[----:B------:R-:W-:Y:S01]  /*a010*/  F2FP.F16.E5M2.UNPACK_B R149, R149.H1 ;  /* 0x00000095ff95723e */ /* 0x000fe200030004ff */
[--C-:B------:R-:W-:Y:S01]  /*a020*/  HADD2.F32 R98, -RZ, R7.reuse.H0_H0 ;  /* 0x20000007ff627230 */ /* 0x100fe20000004100 */
[----:B------:R-:W-:Y:S01]  /*a030*/  F2FP.F16.E5M2.UNPACK_B R150, R150.H1 ;  /* 0x00000096ff96723e */ /* 0x000fe200030004ff */
[----:B------:R-:W-:Y:S01]  /*a040*/  HADD2.F32 R101, -RZ, R7.H1_H1 ;  /* 0x30000007ff657230 */ /* 0x000fe20000004100 */
[----:B------:R-:W-:Y:S01]  /*a050*/  F2FP.F16.E5M2.UNPACK_B R151, R151.H1 ;  /* 0x00000097ff97723e */ /* 0x000fe200030004ff */
[--C-:B------:R-:W-:Y:S01]  /*a060*/  HADD2.F32 R102, -RZ, R6.reuse.H0_H0 ;  /* 0x20000006ff667230 */ /* 0x100fe20000004100 */
[----:B------:R-:W-:Y:S01]  /*a070*/  F2FP.F16.E5M2.UNPACK_B R138, R163 ;  /* 0x000000a3ff8a723e */ /* 0x000fe200020004ff */
[----:B------:R-:W-:Y:S01]  /*a080*/  HADD2.F32 R105, -RZ, R6.H1_H1 ;  /* 0x30000006ff697230 */ /* 0x000fe20000004100 */
[----:B------:R-:W-:Y:S01]  /*a090*/  R2UR UR5, R193 ;  /* 0x00000000c10572ca */ /* 0x000fe200000e0000 */
[--C-:B------:R-:W-:Y:S01]  /*a0a0*/  HADD2.F32 R106, -RZ, R5.reuse.H0_H0 ;  /* 0x20000005ff6a7230 */ /* 0x100fe20000004100 */
[----:B------:R-:W-:Y:S01]  /*a0b0*/  F2FP.F16.E5M2.UNPACK_B R116, R157 ;  /* 0x0000009dff74723e */ /* 0x000fe200020004ff */
[----:B------:R-:W-:Y:S01]  /*a0c0*/  HADD2.F32 R109, -RZ, R5.H1_H1 ;  /* 0x30000005ff6d7230 */ /* 0x000fe20000004100 */
[----:B------:R-:W-:Y:S01]  /*a0d0*/  F2FP.F16.E5M2.UNPACK_B R120, R158 ;  /* 0x0000009eff78723e */ /* 0x000fe200020004ff */
[--C-:B------:R-:W-:Y:S01]  /*a0e0*/  HADD2.F32 R110, -RZ, R4.reuse.H0_H0 ;  /* 0x20000004ff6e7230 */ /* 0x100fe20000004100 */
[----:B------:R-:W-:Y:S01]  /*a0f0*/  F2FP.F16.E5M2.UNPACK_B R124, R159 ;  /* 0x0000009fff7c723e */ /* 0x000fe200020004ff */
[----:B------:R-:W-:Y:S01]  /*a100*/  HADD2.F32 R113, -RZ, R4.H1_H1 ;  /* 0x30000004ff717230 */ /* 0x000fe20000004100 */
[----:B------:R-:W-:Y:S01]  /*a110*/  F2FP.F16.E5M2.UNPACK_B R128, R160 ;  /* 0x000000a0ff80723e */ /* 0x000fe200020004ff */
[----:B------:R-:W1:Y:S01]  /*a120*/  LDTM.x64 R4, tmem[UR4+0xc0] ;  /* 0x0000c004000479ee */ /* 0x000e620008340000 */
[--C-:B------:R-:W-:Y:S01]  /*a130*/  HADD2.F32 R0, -RZ, R2.reuse.H0_H0 ;  /* 0x20000002ff007230 */ /* 0x100fe20000004100 */
[----:B------:R-:W-:Y:S01]  /*a140*/  NOP ;  /* 0x0000000000007918 */ /* 0x000fe20000000000 */
[----:B------:R-:W-:Y:S01]  /*a150*/  HADD2.F32 R2, -RZ, R2.H1_H1 ;  /* 0x30000002ff027230 */ /* 0x000fe20000004100 */
[----:B------:R-:W-:Y:S01]  /*a160*/  UIADD3 UR5, UPT, UPT, UR5, 0xf0, URZ ;  /* 0x000000f005057890 */ /* 0x000fe2000fffe0ff */
[--C-:B------:R-:W-:Y:S01]  /*a170*/  HADD2.F32 R86, -RZ, R149.reuse.H1_H1 ;  /* 0x30000095ff567230 */ /* 0x100fe20000004100 */
[----:B------:R-:W-:Y:S01]  /*a180*/  F2FP.F16.E5M2.UNPACK_B R132, R161 ;  /* 0x000000a1ff84723e */ /* 0x000fe200020004ff */
[--C-:B------:R-:W-:Y:S01]  /*a190*/  HADD2.F32 R114, -RZ, R116.reuse.H0_H0 ;  /* 0x20000074ff727230 */ /* 0x100fe20000004100 */
[----:B------:R-:W-:Y:S01]  /*a1a0*/  UPRMT UR5, UR37, 0x654, UR5 ;  /* 0x0000065425057896 */ /* 0x000fe20008000005 */
[----:B------:R-:W-:Y:S01]  /*a1b0*/  HADD2.F32 R117, -RZ, R116.H1_H1 ;  /* 0x30000074ff757230 */ /* 0x000fe20000004100 */
[----:B------:R-:W-:Y:S01]  /*a1c0*/  F2FP.F16.E5M2.UNPACK_B R136, R162 ;  /* 0x000000a2ff88723e */ /* 0x000fe200020004ff */
[--C-:B------:R-:W-:Y:S01]  /*a1d0*/  HADD2.F32 R118, -RZ, R120.reuse.H0_H0 ;  /* 0x20000078ff767230 */ /* 0x100fe20000004100 */
[----:B------:R-:W-:Y:S01]  /*a1e0*/  F2FP.F16.E5M2.UNPACK_B R152, R152.H1 ;  /* 0x00000098ff98723e */ /* 0x000fe200030004ff */
[----:B------:R-:W-:Y:S01]  /*a1f0*/  HADD2.F32 R121, -RZ, R120.H1_H1 ;  /* 0x30000078ff797230 */ /* 0x000fe20000004100 */
[----:B------:R-:W-:Y:S01]  /*a200*/  F2FP.F16.E5M2.UNPACK_B R153, R153.H1 ;  /* 0x00000099ff99723e */ /* 0x000fe200030004ff */
[--C-:B------:R-:W-:Y:S01]  /*a210*/  HADD2.F32 R122, -RZ, R124.reuse.H0_H0 ;  /* 0x2000007cff7a7230 */ /* 0x100fe20000004100 */
[----:B------:R-:W-:Y:S01]  /*a220*/  F2FP.F16.E5M2.UNPACK_B R154, R154.H1 ;  /* 0x0000009aff9a723e */ /* 0x000fe200030004ff */
[----:B-1----:R-:W-:Y:S01]  /*a230*/  SYNCS.ARRIVE.TRANS64.RED.A1T0 RZ, [UR5], RZ ;  /* 0x000000ffffff79a7 */ /* 0x002fe20008100405 */
[----:B------:R-:W-:Y:S01]  /*a240*/  HADD2.F32 R125, -RZ, R124.H1_H1 ;  /* 0x3000007cff7d7230 */ /* 0x000fe20000004100 */
[----:B------:R-:W-:Y:S01]  /*a250*/  F2FP.F16.E5M2.UNPACK_B R155, R155.H1 ;  /* 0x0000009bff9b723e */ /* 0x000fe200030004ff */
[--C-:B------:R-:W-:Y:S01]  /*a260*/  HADD2.F32 R126, -RZ, R128.reuse.H0_H0 ;  /* 0x20000080ff7e7230 */ /* 0x100fe20000004100 */
[----:B------:R-:W-:Y:S01]  /*a270*/  F2FP.F16.E5M2.UNPACK_B R156, R156.H1 ;  /* 0x0000009cff9c723e */ /* 0x000fe200030004ff */
[----:B------:R-:W-:Y:S01]  /*a280*/  HADD2.F32 R129, -RZ, R128.H1_H1 ;  /* 0x30000080ff817230 */ /* 0x000fe20000004100 */
[----:B------:R-:W-:Y:S01]  /*a290*/  F2FP.F16.E5M2.UNPACK_B R157, R157.H1 ;  /* 0x0000009dff9d723e */ /* 0x000fe200030004ff */
[C---:B------:R-:W-:Y:S01]  /*a2a0*/  FMUL R4, R78.reuse, R4 ;  /* 0x000000044e047220 */ /* 0x040fe20000400000 */
[C---:B------:R-:W-:Y:S01]  /*a2b0*/  FMUL R5, R78.reuse, R5 ;  /* 0x000000054e057220 */ /* 0x040fe20000400000 */
[----:B------:R-:W-:Y:S02]  /*a2c0*/  HADD2.F32 R3, -RZ, R148.H0_H0 ;  /* 0x20000094ff037230 */ /* 0x000fe40000004100 */
        /* <DEDUP_REMOVED lines=11> */
[----:B------:R-:W-:Y:S02]  /*a380*/  HADD2.F32 R130, -RZ, R132.H0_H0 ;  /* 0x20000084ff827230 */ /* 0x000fe40000004100 */
[C---:B------:R-:W-:Y:S01]  /*a390*/  FMUL R6, R78.reuse, R6 ;  /* 0x000000064e067220 */ /* 0x040fe20000400000 */
[----:B------:R-:W-:Y:S02]  /*a3a0*/  HADD2.F32 R82, -RZ, R148.H1_H1 ;  /* 0x30000094ff527230 */ /* 0x000fe40000004100 */
[C---:B------:R-:W-:Y:S01]  /*a3b0*/  FMUL R7, R78.reuse, R7 ;  /* 0x000000074e077220 */ /* 0x040fe20000400000 */
[----:B------:R-:W-:Y:S02]  /*a3c0*/  HADD2.F32 R85, -RZ, R149.H0_H0 ;  /* 0x20000095ff557230 */ /* 0x000fe40000004100 */
[C---:B------:R-:W-:Y:S01]  /*a3d0*/  FFMA R6, R81.reuse, R3, R6 ;  /* 0x0000000351067223 */ /* 0x040fe20000000006 */
[----:B------:R-:W-:Y:S02]  /*a3e0*/  HADD2.F32 R133, -RZ, R132.H1_H1 ;  /* 0x30000084ff857230 */ /* 0x000fe40000004100 */
[C---:B------:R-:W-:Y:S01]  /*a3f0*/  FFMA R7, R81.reuse, R82, R7 ;  /* 0x0000005251077223 */ /* 0x040fe20000000007 */
[C---:B------:R-:W-:Y:S01]  /*a400*/  FFMA R8, R81.reuse, R83, R8 ;  /* 0x0000005351087223 */ /* 0x040fe20000000008 */
[C---:B------:R-:W-:Y:S01]  /*a410*/  FFMA R9, R81.reuse, R84, R9 ;  /* 0x0000005451097223 */ /* 0x040fe20000000009 */
[--C-:B------:R-:W-:Y:S02]  /*a420*/  HADD2.F32 R82, -RZ, R138.reuse.H0_H0 ;  /* 0x2000008aff527230 */ /* 0x100fe40000004100 */
[C---:B------:R-:W-:Y:S01]  /*a430*/  FMUL R10, R78.reuse, R10 ;  /* 0x0000000a4e0a7220 */ /* 0x040fe20000400000 */
[----:B------:R-:W-:Y:S02]  /*a440*/  HADD2.F32 R83, -RZ, R138.H1_H1 ;  /* 0x3000008aff537230 */ /* 0x000fe40000004100 */
[C---:B------:R-:W-:Y:S01]  /*a450*/  FMUL R11, R78.reuse, R11 ;  /* 0x0000000b4e0b7220 */ /* 0x040fe20000400000 */
[----:B------:R-:W-:Y:S02]  /*a460*/  HADD2.F32 R89, -RZ, R150.H0_H0 ;  /* 0x20000096ff597230 */ /* 0x000fe40000004100 */
[C---:B------:R-:W-:Y:S01]  /*a470*/  FFMA R10, R81.reuse, R85, R10 ;  /* 0x00000055510a7223 */ /* 0x040fe2000000000a */
[--C-:B------:R-:W-:Y:S02]  /*a480*/  HADD2.F32 R134, -RZ, R136.reuse.H0_H0 ;  /* 0x20000088ff867230 */ /* 0x100fe40000004100 */
[C---:B------:R-:W-:Y:S01]  /*a490*/  FFMA R11, R81.reuse, R86, R11 ;  /* 0x00000056510b7223 */ /* 0x040fe2000000000b */
[C---:B------:R-:W-:Y:S01]  /*a4a0*/  FFMA R12, R81.reuse, R87, R12 ;  /* 0x00000057510c7223 */ /* 0x040fe2000000000c */
[----:B------:R-:W-:Y:S01]  /*a4b0*/  FFMA R13, R81, R88, R13 ;  /* 0x00000058510d7223 */ /* 0x000fe2000000000d */
[----:B------:R-:W-:Y:S01]  /*a4c0*/  F2FP.SATFINITE.E5M2.F32.PACK_AB_MERGE_C R86, R7, R6, RZ ;  /* 0x000000060756723e */ /* 0x000fe200048060ff */
[C---:B------:R-:W-:Y:S01]  /*a4d0*/  FMUL R7, R78.reuse, R24 ;  /* 0x000000184e077220 */ /* 0x040fe20000400000 */
[----:B------:R-:W-:Y:S01]  /*a4e0*/  F2FP.SATFINITE.E5M2.F32.PACK_AB_MERGE_C R138, R11, R10, RZ ;  /* 0x0000000a0b8a723e */ /* 0x000fe200048060ff */
[C---:B------:R-:W-:Y:S01]  /*a4f0*/  FMUL R10, R78.reuse, R25 ;  /* 0x000000194e0a7220 */ /* 0x040fe20000400000 */
[C---:B------:R-:W-:Y:S01]  /*a500*/  FMUL R25, R78.reuse, R32 ;  /* 0x000000204e197220 */ /* 0x040fe20000400000 */
[----:B------:R-:W-:Y:S02]  /*a510*/  HADD2.F32 R137, -RZ, R136.H1_H1 ;  /* 0x30000088ff897230 */ /* 0x000fe40000004100 */
[C---:B------:R-:W-:Y:S01]  /*a520*/  FMUL R14, R78.reuse, R14 ;  /* 0x0000000e4e0e7220 */ /* 0x040fe20000400000 */
[----:B------:R-:W-:Y:S02]  /*a530*/  HADD2.F32 R90, -RZ, R150.H1_H1 ;  /* 0x30000096ff5a7230 */ /* 0x000fe40000004100 */
[C---:B------:R-:W-:Y:S01]  /*a540*/  FMUL R15, R78.reuse, R15 ;  /* 0x0000000f4e0f7220 */ /* 0x040fe20000400000 */
[--C-:B------:R-:W-:Y:S02]  /*a550*/  HADD2.F32 R93, -RZ, R151.reuse.H0_H0 ;  /* 0x20000097ff5d7230 */ /* 0x100fe40000004100 */
[C---:B------:R-:W-:Y:S01]  /*a560*/  FFMA R14, R81.reuse, R89, R14 ;  /* 0x00000059510e7223 */ /* 0x040fe2000000000e */
[----:B------:R-:W-:Y:S02]  /*a570*/  HADD2.F32 R94, -RZ, R151.H1_H1 ;  /* 0x30000097ff5e7230 */ /* 0x000fe40000004100 */
[C---:B------:R-:W-:Y:S01]  /*a580*/  FFMA R15, R81.reuse, R90, R15 ;  /* 0x0000005a510f7223 */ /* 0x040fe2000000000f */
[C---:B------:R-:W-:Y:S01]  /*a590*/  FFMA R16, R81.reuse, R91, R16 ;  /* 0x0000005b51107223 */ /* 0x040fe20000000010 */
[----:B------:R-:W-:Y:S01]  /*a5a0*/  FFMA R17, R81, R92, R17 ;  /* 0x0000005c51117223 */ /* 0x000fe20000000011 */
[C---:B------:R-:W-:Y:S01]  /*a5b0*/  FMUL R18, R78.reuse, R18 ;  /* 0x000000124e127220 */ /* 0x040fe20000400000 */
[C---:B------:R-:W-:Y:S01]  /*a5c0*/  FMUL R19, R78.reuse, R19 ;  /* 0x000000134e137220 */ /* 0x040fe20000400000 */
[--C-:B------:R-:W-:Y:S01]  /*a5d0*/  HADD2.F32 R96, -RZ, R152.reuse.H0_H0 ;  /* 0x20000098ff607230 */ /* 0x100fe20000004100 */
[----:B------:R-:W-:Y:S01]  /*a5e0*/  F2FP.SATFINITE.E5M2.F32.PACK_AB_MERGE_C R14, R15, R14, RZ ;  /* 0x0000000e0f0e723e */ /* 0x000fe200048060ff */
[C---:B------:R-:W-:Y:S01]  /*a5f0*/  FFMA R18, R81.reuse, R93, R18 ;  /* 0x0000005d51127223 */ /* 0x040fe20000000012 */
[C---:B------:R-:W-:Y:S01]  /*a600*/  FFMA R19, R81.reuse, R94, R19 ;  /* 0x0000005e51137223 */ /* 0x040fe20000000013 */
[C---:B------:R-:W-:Y:S01]  /*a610*/  FFMA R0, R81.reuse, R95, R0 ;  /* 0x0000005f51007223 */ /* 0x040fe20000000000 */
[----:B------:R-:W-:Y:S01]  /*a620*/  FFMA R2, R81, R97, R2 ;  /* 0x0000006151027223 */ /* 0x000fe20000000002 */
[----:B------:R-:W-:Y:S02]  /*a630*/  HADD2.F32 R99, -RZ, R152.H1_H1 ;  /* 0x30000098ff637230 */ /* 0x000fe40000004100 */
[C---:B------:R-:W-:Y:S01]  /*a640*/  FMUL R3, R78.reuse, R22 ;  /* 0x000000164e037220 */ /* 0x040fe20000400000 */
[----:B------:R-:W-:Y:S01]  /*a650*/  F2FP.SATFINITE.E5M2.F32.PACK_AB_MERGE_C R18, R19, R18, RZ ;  /* 0x000000121312723e */ /* 0x000fe200048060ff */
[C---:B------:R-:W-:Y:S01]  /*a660*/  FMUL R22, R78.reuse, R29 ;  /* 0x0000001d4e167220 */ /* 0x040fe20000400000 */
[C---:B------:R-:W-:Y:S01]  /*a670*/  FMUL R29, R78.reuse, R36 ;  /* 0x000000244e1d7220 */ /* 0x040fe20000400000 */
[C---:B------:R-:W-:Y:S01]  /*a680*/  FFMA R3, R81.reuse, R96, R3 ;  /* 0x0000006051037223 */ /* 0x040fe20000000003 */
[C---:B------:R-:W-:Y:S01]  /*a690*/  FMUL R6, R78.reuse, R23 ;  /* 0x000000174e067220 */ /* 0x040fe20000400000 */
[--C-:B------:R-:W-:Y:S02]  /*a6a0*/  HADD2.F32 R100, -RZ, R153.reuse.H0_H0 ;  /* 0x20000099ff647230 */ /* 0x100fe40000004100 */
[C---:B------:R-:W-:Y:S01]  /*a6b0*/  FMUL R11, R78.reuse, R26 ;  /* 0x0000001a4e0b7220 */ /* 0x040fe20000400000 */
[----:B------:R-:W-:Y:S02]  /*a6c0*/  HADD2.F32 R103, -RZ, R153.H1_H1 ;  /* 0x30000099ff677230 */ /* 0x000fe40000004100 */
[C---:B------:R-:W-:Y:S01]  /*a6d0*/  FFMA R6, R81.reuse, R99, R6 ;  /* 0x0000006351067223 */ /* 0x040fe20000000006 */
[C---:B------:R-:W-:Y:S01]  /*a6e0*/  FFMA R7, R81.reuse, R98, R7 ;  /* 0x0000006251077223 */ /* 0x040fe20000000007 */
[C---:B------:R-:W-:Y:S01]  /*a6f0*/  FFMA R10, R81.reuse, R101, R10 ;  /* 0x00000065510a7223 */ /* 0x040fe2000000000a */
[C---:B------:R-:W-:Y:S01]  /*a700*/  FFMA R11, R81.reuse, R100, R11 ;  /* 0x00000064510b7223 */ /* 0x040fe2000000000b */
[----:B------:R-:W-:Y:S01]  /*a710*/  FMUL R26, R78, R33 ;  /* 0x000000214e1a7220 */ /* 0x000fe20000400000 */
[----:B------:R-:W-:Y:S01]  /*a720*/  F2FP.SATFINITE.E5M2.F32.PACK_AB_MERGE_C R3, R6, R3, RZ ;  /* 0x000000030603723e */ /* 0x000fe200048060ff */
[C---:B------:R-:W-:Y:S01]  /*a730*/  FMUL R33, R78.reuse, R40 ;  /* 0x000000284e217220 */ /* 0x040fe20000400000 */
        /* <DEDUP_REMOVED lines=8> */
[C---:B------:R-:W-:Y:S01]  /*a7c0*/  FMUL R30, R78.reuse, R37 ;  /* 0x000000254e1e7220 */ /* 0x040fe20000400000 */
[C---:B------:R-:W-:Y:S01]  /*a7d0*/  FMUL R37, R78.reuse, R44 ;  /* 0x0000002c4e257220 */ /* 0x040fe20000400000 */
[C---:B------:R-:W-:Y:S01]  /*a7e0*/  FMUL R24, R78.reuse, R31 ;  /* 0x0000001f4e187220 */ /* 0x040fe20000400000 */
[----:B------:R-:W-:Y:S01]  /*a7f0*/  F2FP.F16.E5M2.UNPACK_B R158, R158.H1 ;  /* 0x0000009eff9e723e */ /* 0x000fe200030004ff */
[--C-:B------:R-:W-:Y:S02]  /*a800*/  HADD2.F32 R108, -RZ, R155.reuse.H0_H0 ;  /* 0x2000009bff6c7230 */ /* 0x100fe40000004100 */
[----:B------:R-:W-:Y:S01]  /*a810*/  FMUL R27, R78, R34 ;  /* 0x000000224e1b7220 */ /* 0x000fe20000400000 */
[----:B------:R-:W-:Y:S02]  /*a820*/  HADD2.F32 R111, -RZ, R155.H1_H1 ;  /* 0x3000009bff6f7230 */ /* 0x000fe40000004100 */
[C---:B------:R-:W-:Y:S01]  /*a830*/  FFMA R24, R81.reuse, R107, R24 ;  /* 0x0000006b51187223 */ /* 0x040fe20000000018 */
[----:B------:R-:W-:Y:S01]  /*a840*/  F2FP.F16.E5M2.UNPACK_B R159, R159.H1 ;  /* 0x0000009fff9f723e */ /* 0x000fe200030004ff */
[C---:B------:R-:W-:Y:S01]  /*a850*/  FFMA R25, R81.reuse, R106, R25 ;  /* 0x0000006a51197223 */ /* 0x040fe20000000019 */
[C---:B------:R-:W-:Y:S01]  /*a860*/  FFMA R26, R81.reuse, R109, R26 ;  /* 0x0000006d511a7223 */ /* 0x040fe2000000001a */
[----:B------:R-:W-:Y:S01]  /*a870*/  F2FP.F16.E5M2.UNPACK_B R160, R160.H1 ;  /* 0x000000a0ffa0723e */ /* 0x000fe200030004ff */
[C---:B------:R-:W-:Y:S01]  /*a880*/  FFMA R27, R81.reuse, R108, R27 ;  /* 0x0000006c511b7223 */ /* 0x040fe2000000001b */
[----:B------:R-:W-:Y:S01]  /*a890*/  F2FP.SATFINITE.E5M2.F32.PACK_AB_MERGE_C R6, R24, R23, RZ ;  /* 0x000000171806723e */ /* 0x000fe200048060ff */
[C---:B------:R-:W-:Y:S01]  /*a8a0*/  FMUL R34, R78.reuse, R41 ;  /* 0x000000294e227220 */ /* 0x040fe20000400000 */
[C---:B------:R-:W-:Y:S01]  /*a8b0*/  FMUL R41, R78.reuse, R48 ;  /* 0x000000304e297220 */ /* 0x040fe20000400000 */
[----:B------:R-:W-:Y:S01]  /*a8c0*/  FMUL R28, R78, R35 ;  /* 0x000000234e1c7220 */ /* 0x000fe20000400000 */
[----:B------:R-:W-:Y:S01]  /*a8d0*/  F2FP.F16.E5M2.UNPACK_B R161, R161.H1 ;  /* 0x000000a1ffa1723e */ /* 0x000fe200030004ff */
[--C-:B------:R-:W-:Y:S01]  /*a8e0*/  HADD2.F32 R112, -RZ, R156.reuse.H0_H0 ;  /* 0x2000009cff707230 */ /* 0x100fe20000004100 */
[----:B------:R-:W-:Y:S01]  /*a8f0*/  F2FP.SATFINITE.E5M2.F32.PACK_AB_MERGE_C R6, R22, R21, R6 ;  /* 0x000000151606723e */ /* 0x000fe20004806006 */
[C---:B------:R-:W-:Y:S01]  /*a900*/  FFMA R28, R81.reuse, R111, R28 ;  /* 0x0000006f511c7223 */ /* 0x040fe2000000001c */
[C---:B------:R-:W-:Y:S01]  /*a910*/  FFMA R29, R81.reuse, R110, R29 ;  /* 0x0000006e511d7223 */ /* 0x040fe2000000001d */
[C---:B------:R-:W-:Y:S01]  /*a920*/  FFMA R30, R81.reuse, R113, R30 ;  /* 0x00000071511e7223 */ /* 0x040fe2000000001e */
[----:B------:R-:W-:Y:S02]  /*a930*/  HADD2.F32 R115, -RZ, R156.H1_H1 ;  /* 0x3000009cff737230 */ /* 0x000fe40000004100 */
[C---:B------:R-:W-:Y:S01]  /*a940*/  FMUL R31, R78.reuse, R38 ;  /* 0x000000264e1f7220 */ /* 0x040fe20000400000 */
[----:B------:R-:W-:Y:S01]  /*a950*/  F2FP.F16.E5M2.UNPACK_B R162, R162.H1 ;  /* 0x000000a2ffa2723e */ /* 0x000fe200030004ff */
[C---:B------:R-:W-:Y:S01]  /*a960*/  FMUL R38, R78.reuse, R45 ;  /* 0x0000002d4e267220 */ /* 0x040fe20000400000 */
[C---:B------:R-:W-:Y:S01]  /*a970*/  FMUL R45, R78.reuse, R52 ;  /* 0x000000344e2d7220 */ /* 0x040fe20000400000 */
[----:B------:R-:W-:Y:S01]  /*a980*/  F2FP.F16.E5M2.UNPACK_B R163, R163.H1 ;  /* 0x000000a3ffa3723e */ /* 0x000fe200030004ff */
[----:B------:R-:W-:Y:S01]  /*a990*/  FFMA R31, R81, R112, R31 ;  /* 0x00000070511f7223 */ /* 0x000fe2000000001f */
[----:B------:R-:W-:Y:S01]  /*a9a0*/  FMUL R52, R78, R59 ;  /* 0x0000003b4e347220 */ /* 0x000fe20000400000 */
[----:B------:R-:W-:Y:S01]  /*a9b0*/  IADD3 R76, PT, PT, R76, 0x1, RZ ;  /* 0x000000014c4c7810 */ /* 0x000fe20007ffe0ff */
[C---:B------:R-:W-:Y:S01]  /*a9c0*/  FMUL R59, R78.reuse, R66 ;  /* 0x000000424e3b7220 */ /* 0x040fe20000400000 */
[----:B------:R-:W-:Y:S01]  /*a9d0*/  F2FP.SATFINITE.E5M2.F32.PACK_AB_MERGE_C R66, R13, R12, R14 ;  /* 0x0000000c0d42723e */ /* 0x000fe2000480600e */
[C---:B------:R-:W-:Y:S01]  /*a9e0*/  FMUL R32, R78.reuse, R39 ;  /* 0x000000274e207220 */ /* 0x040fe20000400000 */
[--C-:B------:R-:W-:Y:S02]  /*a9f0*/  HADD2.F32 R116, -RZ, R157.reuse.H0_H0 ;  /* 0x2000009dff747230 */ /* 0x100fe40000004100 */
[C---:B------:R-:W-:Y:S01]  /*aa00*/  FMUL R35, R78.reuse, R42 ;  /* 0x0000002a4e237220 */ /* 0x040fe20000400000 */
[----:B------:R-:W-:Y:S02]  /*aa10*/  HADD2.F32 R119, -RZ, R157.H1_H1 ;  /* 0x3000009dff777230 */ /* 0x000fe40000004100 */
[C---:B------:R-:W-:Y:S01]  /*aa20*/  FFMA R32, R81.reuse, R115, R32 ;  /* 0x0000007351207223 */ /* 0x040fe20000000020 */
[----:B------:R-:W-:Y:S01]  /*aa30*/  FMUL R36, R78, R43 ;  /* 0x0000002b4e247220 */ /* 0x000fe20000400000 */
[C---:B------:R-:W-:Y:S01]  /*aa40*/  FFMA R33, R81.reuse, R114, R33 ;  /* 0x0000007251217223 */ /* 0x040fe20000000021 */
[C---:B------:R-:W-:Y:S01]  /*aa50*/  FFMA R34, R81.reuse, R117, R34 ;  /* 0x0000007551227223 */ /* 0x040fe20000000022 */
[--C-:B------:R-:W-:Y:S01]  /*aa60*/  HADD2.F32 R120, -RZ, R158.reuse.H0_H0 ;  /* 0x2000009eff787230 */ /* 0x100fe20000004100 */
[----:B------:R-:W-:Y:S01]  /*aa70*/  F2FP.SATFINITE.E5M2.F32.PACK_AB_MERGE_C R32, R32, R31, RZ ;  /* 0x0000001f2020723e */ /* 0x000fe200048060ff */
[C---:B------:R-:W-:Y:S01]  /*aa80*/  FFMA R35, R81.reuse, R116, R35 ;  /* 0x0000007451237223 */ /* 0x040fe20000000023 */
[----:B------:R-:W-:Y:S02]  /*aa90*/  HADD2.F32 R123, -RZ, R158.H1_H1 ;  /* 0x3000009eff7b7230 */ /* 0x000fe40000004100 */
[----:B------:R-:W-:Y:S01]  /*aaa0*/  FMUL R39, R78, R46 ;  /* 0x0000002e4e277220 */ /* 0x000fe20000400000 */
[----:B------:R-:W-:Y:S01]  /*aab0*/  F2FP.SATFINITE.E5M2.F32.PACK_AB_MERGE_C R32, R30, R29, R32 ;  /* 0x0000001d1e20723e */ /* 0x000fe20004806020 */
[C---:B------:R-:W-:Y:S01]  /*aac0*/  FFMA R36, R81.reuse, R119, R36 ;  /* 0x0000007751247223 */ /* 0x040fe20000000024 */
[C---:B------:R-:W-:Y:S01]  /*aad0*/  FMUL R40, R78.reuse, R47 ;  /* 0x0000002f4e287220 */ /* 0x040fe20000400000 */
[C---:B------:R-:W-:Y:S01]  /*aae0*/  FFMA R37, R81.reuse, R118, R37 ;  /* 0x0000007651257223 */ /* 0x040fe20000000025 */
[C---:B------:R-:W-:Y:S01]  /*aaf0*/  FFMA R38, R81.reuse, R121, R38 ;  /* 0x0000007951267223 */ /* 0x040fe20000000026 */
[C---:B------:R-:W-:Y:S01]  /*ab00*/  FMUL R42, R78.reuse, R49 ;  /* 0x000000314e2a7220 */ /* 0x040fe20000400000 */
        /* <DEDUP_REMOVED lines=8> */
[C---:B------:R-:W-:Y:S01]  /*ab90*/  FMUL R57, R78.reuse, R64 ;  /* 0x000000404e397220 */ /* 0x040fe20000400000 */
[----:B------:R-:W-:Y:S01]  /*aba0*/  FFMA R42, R81, R125, R42 ;  /* 0x0000007d512a7223 */ /* 0x000fe2000000002a */
[C---:B------:R-:W-:Y:S01]  /*abb0*/  FMUL R46, R78.reuse, R53 ;  /* 0x000000354e2e7220 */ /* 0x040fe20000400000 */
[--C-:B------:R-:W-:Y:S01]  /*abc0*/  HADD2.F32 R128, -RZ, R160.reuse.H0_H0 ;  /* 0x200000a0ff807230 */ /* 0x100fe20000004100 */
[----:B------:R-:W-:Y:S01]  /*abd0*/  F2FP.SATFINITE.E5M2.F32.PACK_AB_MERGE_C R64, R5, R4, R86 ;  /* 0x000000040540723e */ /* 0x000fe20004806056 */
[C---:B------:R-:W-:Y:S01]  /*abe0*/  FMUL R51, R78.reuse, R58 ;  /* 0x0000003a4e337220 */ /* 0x040fe20000400000 */
[C---:B------:R-:W-:Y:S01]  /*abf0*/  FMUL R53, R78.reuse, R60 ;  /* 0x0000003c4e357220 */ /* 0x040fe20000400000 */
[C---:B------:R-:W-:Y:S01]  /*ac00*/  FFMA R43, R81.reuse, R124, R43 ;  /* 0x0000007c512b7223 */ /* 0x040fe2000000002b */
[----:B------:R-:W-:Y:S02]  /*ac10*/  HADD2.F32 R131, -RZ, R160.H1_H1 ;  /* 0x300000a0ff837230 */ /* 0x000fe40000004100 */
[C---:B------:R-:W-:Y:S01]  /*ac20*/  FMUL R47, R78.reuse, R54 ;  /* 0x000000364e2f7220 */ /* 0x040fe20000400000 */
[C---:B------:R-:W-:Y:S01]  /*ac30*/  FMUL R58, R78.reuse, R65 ;  /* 0x000000414e3a7220 */ /* 0x040fe20000400000 */
[----:B------:R-:W-:Y:S01]  /*ac40*/  FMUL R60, R78, R67 ;  /* 0x000000434e3c7220 */ /* 0x000fe20000400000 */
[----:B------:R-:W-:Y:S01]  /*ac50*/  F2FP.SATFINITE.E5M2.F32.PACK_AB_MERGE_C R5, R20, R11, RZ ;  /* 0x0000000b1405723e */ /* 0x000fe200048060ff */
[----:B------:R-:W-:Y:S01]  /*ac60*/  FFMA R44, R81, R127, R44 ;  /* 0x0000007f512c7223 */ /* 0x000fe2000000002c */
[C---:B------:R-:W-:Y:S01]  /*ac70*/  FMUL R48, R78.reuse, R55 ;  /* 0x000000374e307220 */ /* 0x040fe20000400000 */
[----:B------:R-:W-:Y:S01]  /*ac80*/  F2FP.SATFINITE.E5M2.F32.PACK_AB_MERGE_C R65, R9, R8, R138 ;  /* 0x000000080941723e */ /* 0x000fe2000480608a */
[----:B------:R-:W-:Y:S01]  /*ac90*/  FFMA R45, R81, R126, R45 ;  /* 0x0000007e512d7223 */ /* 0x000fe2000000002d */
[----:B------:R-:W-:Y:S01]  /*aca0*/  F2FP.SATFINITE.E5M2.F32.PACK_AB_MERGE_C R67, R17, R16, R18 ;  /* 0x000000101143723e */ /* 0x000fe20004806012 */
[----:B------:R-:W-:Y:S01]  /*acb0*/  FMUL R49, R78, R56 ;  /* 0x000000384e317220 */ /* 0x000fe20000400000 */
[C---:B------:R-:W-:Y:S01]  /*acc0*/  FFMA R46, R81.reuse, R129, R46 ;  /* 0x00000081512e7223 */ /* 0x040fe2000000002e */
[--C-:B------:R-:W-:Y:S02]  /*acd0*/  HADD2.F32 R132, -RZ, R161.reuse.H0_H0 ;  /* 0x200000a1ff847230 */ /* 0x100fe40000004100 */
[C---:B------:R-:W-:Y:S01]  /*ace0*/  FFMA R47, R81.reuse, R128, R47 ;  /* 0x00000080512f7223 */ /* 0x040fe2000000002f */
[----:B------:R1:W-:Y:S01]  /*acf0*/  STS.128 [R172+UR49+0xa200], R64 ;  /* 0x00a20040ac007988 */ /* 0x0003e20008000c31 */
[----:B------:R-:W-:Y:S01]  /*ad00*/  HADD2.F32 R135, -RZ, R161.H1_H1 ;  /* 0x300000a1ff877230 */ /* 0x000fe20000004100 */
[----:B------:R-:W-:Y:S01]  /*ad10*/  F2FP.SATFINITE.E5M2.F32.PACK_AB_MERGE_C R5, R10, R7, R5 ;  /* 0x000000070a05723e */ /* 0x000fe20004806005 */
[C---:B------:R-:W-:Y:S01]  /*ad20*/  FFMA R48, R81.reuse, R131, R48 ;  /* 0x0000008351307223 */ /* 0x040fe20000000030 */
[----:B------:R-:W-:Y:S01]  /*ad30*/  F2FP.SATFINITE.E5M2.F32.PACK_AB_MERGE_C R7, R28, R27, RZ ;  /* 0x0000001b1c07723e */ /* 0x000fe200048060ff */
        /* <DEDUP_REMOVED lines=8> */
[----:B------:R-:W-:Y:S01]  /*adc0*/  FMUL R56, R78, R63 ;  /* 0x0000003f4e387220 */ /* 0x000fe20000400000 */
[----:B------:R-:W-:Y:S01]  /*add0*/  F2FP.SATFINITE.E5M2.F32.PACK_AB_MERGE_C R4, R2, R0, R3 ;  /* 0x000000000204723e */ /* 0x000fe20004806003 */
[C---:B------:R-:W-:Y:S01]  /*ade0*/  FFMA R53, R81.reuse, R134, R53 ;  /* 0x0000008651357223 */ /* 0x040fe20000000035 */
[----:B------:R-:W-:Y:S01]  /*adf0*/  F2FP.SATFINITE.E5M2.F32.PACK_AB_MERGE_C R7, R26, R25, R7 ;  /* 0x000000191a07723e */ /* 0x000fe20004806007 */
[C---:B------:R-:W-:Y:S01]  /*ae00*/  FFMA R54, R81.reuse, R137, R54 ;  /* 0x0000008951367223 */ /* 0x040fe20000000036 */
[--C-:B------:R-:W-:Y:S02]  /*ae10*/  HADD2.F32 R84, -RZ, R163.reuse.H0_H0 ;  /* 0x200000a3ff547230 */ /* 0x100fe40000004100 */
[C---:B------:R-:W-:Y:S01]  /*ae20*/  FFMA R55, R81.reuse, R136, R55 ;  /* 0x0000008851377223 */ /* 0x040fe20000000037 */
[----:B------:R-:W-:Y:S01]  /*ae30*/  HADD2.F32 R85, -RZ, R163.H1_H1 ;  /* 0x300000a3ff557230 */ /* 0x000fe20000004100 */
[----:B------:R1:W-:Y:S01]  /*ae40*/  STS.128 [R192+0xa010], R4 ;  /* 0x00a01004c0007388 */ /* 0x0003e20000000c00 */
[----:B------:R-:W-:Y:S01]  /*ae50*/  F2FP.SATFINITE.E5M2.F32.PACK_AB_MERGE_C R35, R36, R35, RZ ;  /* 0x000000232423723e */ /* 0x000fe200048060ff */
[C---:B------:R-:W-:Y:S01]  /*ae60*/  FFMA R56, R81.reuse, R139, R56 ;  /* 0x0000008b51387223 */ /* 0x040fe20000000038 */
[----:B------:R-:W-:Y:S01]  /*ae70*/  F2FP.SATFINITE.E5M2.F32.PACK_AB_MERGE_C R39, R40, R39, RZ ;  /* 0x000000272827723e */ /* 0x000fe200048060ff */
[C---:B------:R-:W-:Y:S01]  /*ae80*/  FFMA R57, R81.reuse, R82, R57 ;  /* 0x0000005251397223 */ /* 0x040fe20000000039 */
[----:B------:R-:W-:Y:S01]  /*ae90*/  F2FP.SATFINITE.E5M2.F32.PACK_AB_MERGE_C R43, R44, R43, RZ ;  /* 0x0000002b2c2b723e */ /* 0x000fe200048060ff */
[C---:B------:R-:W-:Y:S01]  /*aea0*/  FFMA R58, R81.reuse, R83, R58 ;  /* 0x00000053513a7223 */ /* 0x040fe2000000003a */
[C---:B------:R-:W-:Y:S01]  /*aeb0*/  FFMA R59, R81.reuse, R84, R59 ;  /* 0x00000054513b7223 */ /* 0x040fe2000000003b */
[----:B------:R-:W-:Y:S01]  /*aec0*/  F2FP.SATFINITE.E5M2.F32.PACK_AB_MERGE_C R33, R34, R33, R35 ;  /* 0x000000212221723e */ /* 0x000fe20004806023 */
        /* <DEDUP_REMOVED lines=11> */
[----:B------:R-:W-:Y:S05]  /*af80*/  F2FP.SATFINITE.E5M2.F32.PACK_AB_MERGE_C R51, R58, R57, R59 ;  /* 0x000000393a33723e */ /* 0x000fea000480603b */
        /* <DEDUP_REMOVED lines=18> */
.L_x_127:
[----:B------:R-:W-:Y:S05]  /*b0b0*/  BSYNC.RECONVERGENT B0 ;  /* 0x0000000000007941 */ /* 0x000fea0003800200 */
.L_x_126:
[----:B------:R-:W-:Y:S01]  /*b0c0*/  BAR.SYNC.DEFER_BLOCKING 0x1, 0x80 ;  /* 0x0042000000007b1d */ /* 0x000fe20000010000 */
[----:B------:R-:W-:Y:S01]  /*b0d0*/  ISETP.NE.AND P2, PT, R190, RZ, PT ;  /* 0x000000ffbe00720c */ /* 0x000fe20003f45270 */
[----:B------:R-:W-:Y:S01]  /*b0e0*/  IMAD.IADD R20, R75, 0x1, R147 ;  /* 0x000000014b147824 */ /* 0x000fe200078e0293 */
[----:B------:R-:W-:Y:S01]  /*b0f0*/  ISETP.NE.AND P0, PT, R191, 0x2, PT ;  /* 0x00000002bf00780c */ /* 0x000fe20003f05270 */
[----:B------:R-:W-:Y:S01]  /*b100*/  IMAD.IADD R21, R77, 0x1, R170 ;  /* 0x000000014d157824 */ /* 0x000fe200078e02aa */
[----:B------:R-:W-:Y:S02]  /*b110*/  ISETP.NE.AND P1, PT, R76, 0x2, PT ;  /* 0x000000024c00780c */ /* 0x000fe40003f25270 */
[----:B------:R-:W-:Y:S02]  /*b120*/  SEL R3, RZ, 0x1, P0 ;  /* 0x00000001ff037807 */ /* 0x000fe40000000000 */
[----:B------:R-:W-:Y:S02]  /*b130*/  SEL R0, RZ, 0x1, P1 ;  /* 0x00000001ff007807 */ /* 0x000fe40000800000 */
[----:B------:R-:W-:Y:S02]  /*b140*/  LOP3.LUT R182, R182, R3, RZ, 0x3c, !PT ;  /* 0x00000003b6b67212 */ /* 0x000fe400078e3cff */
[----:B------:R-:W-:Y:S02]  /*b150*/  LOP3.LUT R183, R183, R0, RZ, 0x3c, !PT ;  /* 0x00000000b7b77212 */ /* 0x000fe400078e3cff */
[----:B------:R-:W-:Y:S02]  /*b160*/  @P2 R2UR UR36, R179 ;  /* 0x00000000b32422ca */ /* 0x000fe400000e0000 */
[----:B------:R-:W-:Y:S02]  /*b170*/  SEL R191, R191, RZ, P0 ;  /* 0x000000ffbfbf7207 */ /* 0x000fe40000000000 */
[----:B------:R-:W-:Y:S01]  /*b180*/  SEL R76, R76, RZ, P1 ;  /* 0x000000ff4c4c7207 */ /* 0x000fe20000800000 */
[----:B------:R-:W-:Y:S10]  /*b190*/  @P2 BRA `(.L_x_128) ;  /* 0xffffff9800d82947 */ /* 0x000ff4000383ffff */
[----:B------:R-:W-:Y:S05]  /*b1a0*/  EXIT ;  /* 0x000000000000794d */ /* 0x000fea0003800000 */
.L_x_19:
[----:B--2---:R2:W1:Y:S02]  /*b1b0*/  SYNCS.PHASECHK.TRANS64.TRYWAIT P0, [R3+URZ+0x110], R2 ;  /* 0x00011002030075a7 */ /* 0x00446400080011ff */
[----:B-1----:R-:W-:Y:S05]  /*b1c0*/  @!P0 NANOSLEEP.SYNCS 0x989680 ;  /* 0x009896800000895d */ /* 0x002fea0003900000 */
[----:B------:R-:W1:Y:S02]  /*b1d0*/  @!P0 SYNCS.PHASECHK.TRANS64 P0, [R3+URZ+0x110], R2 ;  /* 0x00011002030085a7 */ /* 0x000e6400080010ff */
[----:B-1----:R-:W-:Y:S05]  /*b1e0*/  @!P0 BRA `(.L_x_19) ;  /* 0xfffffffc00f08947 */ /* 0x002fea000383ffff */
[----:B------:R-:W-:Y:S05]  /*b1f0*/  BRA `(.L_x_129) ;  /* 0xffffff6400007947 */ /* 0x000fea000383ffff */
.L_x_22:
[----:B-1----:R-:W-:-:S07]  /*b200*/  MOV R2, UR33 ;  /* 0x0000002100027c02 */ /* 0x002fce0008000f00 */
.L_x_130:
[----:B-1----:R1:W2:Y:S02]  /*b210*/  SYNCS.PHASECHK.TRANS64.TRYWAIT P0, [R2+URZ+0x38], R5 ;  /* 0x00003805020075a7 */ /* 0x0022a400080011ff */
[----:B--2---:R-:W-:Y:S05]  /*b220*/  @!P0 NANOSLEEP.SYNCS 0x989680 ;  /* 0x009896800000895d */ /* 0x004fea0003900000 */
[----:B------:R-:W2:Y:S02]  /*b230*/  @!P0 SYNCS.PHASECHK.TRANS64 P0, [R2+URZ+0x38], R5 ;  /* 0x00003805020085a7 */ /* 0x000ea400080010ff */
[----:B--2---:R-:W-:Y:S05]  /*b240*/  @!P0 BRA `(.L_x_130) ;  /* 0xfffffffc00f08947 */ /* 0x004fea000383ffff */
[----:B------:R-:W-:Y:S05]  /*b250*/  BRA `(.L_x_21) ;  /* 0xffffff6400547947 */ /* 0x000fea000383ffff */
.L_x_28:
[----:B-1----:R-:W-:-:S07]  /*b260*/  MOV R2, UR25 ;  /* 0x0000001900027c02 */ /* 0x002fce0008000f00 */
.L_x_131:
[----:B-1----:R1:W2:Y:S02]  /*b270*/  SYNCS.PHASECHK.TRANS64.TRYWAIT P0, [R2+URZ+0x38], R5 ;  /* 0x00003805020075a7 */ /* 0x0022a400080011ff */
[----:B--2---:R-:W-:Y:S05]  /*b280*/  @!P0 NANOSLEEP.SYNCS 0x989680 ;  /* 0x009896800000895d */ /* 0x004fea0003900000 */
[----:B------:R-:W2:Y:S02]  /*b290*/  @!P0 SYNCS.PHASECHK.TRANS64 P0, [R2+URZ+0x38], R5 ;  /* 0x00003805020085a7 */ /* 0x000ea400080010ff */
[----:B--2---:R-:W-:Y:S05]  /*b2a0*/  @!P0 BRA `(.L_x_131) ;  /* 0xfffffffc00f08947 */ /* 0x004fea000383ffff */
[----:B------:R-:W-:Y:S05]  /*b2b0*/  BRA `(.L_x_27) ;  /* 0xffffff6800147947 */ /* 0x000fea000383ffff */
.L_x_32:
[----:B-1----:R1:W2:Y:S02]  /*b2c0*/  SYNCS.PHASECHK.TRANS64.TRYWAIT P0, [R2+URZ+0xc0], R3 ;  /* 0x0000c003020075a7 */ /* 0x0022a400080011ff */
[----:B--2---:R-:W-:Y:S05]  /*b2d0*/  @!P0 NANOSLEEP.SYNCS 0x989680 ;  /* 0x009896800000895d */ /* 0x004fea0003900000 */
[----:B------:R-:W2:Y:S02]  /*b2e0*/  @!P0 SYNCS.PHASECHK.TRANS64 P0, [R2+URZ+0xc0], R3 ;  /* 0x0000c003020085a7 */ /* 0x000ea400080010ff */
[----:B--2---:R-:W-:Y:S05]  /*b2f0*/  @!P0 BRA `(.L_x_32) ;  /* 0xfffffffc00f08947 */ /* 0x004fea000383ffff */
[----:B------:R-:W-:Y:S05]  /*b300*/  BRA `(.L_x_132) ;  /* 0xffffff6800b87947 */ /* 0x000fea000383ffff */
.L_x_36:
[----:B----4-:R-:W-:-:S07]  /*b310*/  MOV R0, UR5 ;  /* 0x0000000500007c02 */ /* 0x010fce0008000f00 */
.L_x_133:
[----:B-1----:R1:W2:Y:S02]  /*b320*/  SYNCS.PHASECHK.TRANS64.TRYWAIT P0, [R0+URZ], R3 ;  /* 0x00000003000075a7 */ /* 0x0022a400080011ff */
[----:B--2---:R-:W-:Y:S05]  /*b330*/  @!P0 NANOSLEEP.SYNCS 0x989680 ;  /* 0x009896800000895d */ /* 0x004fea0003900000 */
[----:B------:R-:W2:Y:S02]  /*b340*/  @!P0 SYNCS.PHASECHK.TRANS64 P0, [R0+URZ], R3 ;  /* 0x00000003000085a7 */ /* 0x000ea400080010ff */
[----:B--2---:R-:W-:Y:S05]  /*b350*/  @!P0 BRA `(.L_x_133) ;  /* 0xfffffffc00f08947 */ /* 0x004fea000383ffff */
[----:B------:R-:W-:Y:S05]  /*b360*/  BRA `(.L_x_134) ;  /* 0xffffff7000287947 */ /* 0x000fea000383ffff */
.L_x_37:
[----:B----4-:R-:W-:-:S07]  /*b370*/  MOV R0, UR5 ;  /* 0x0000000500007c02 */ /* 0x010fce0008000f00 */
.L_x_135:
[----:B-1----:R1:W2:Y:S02]  /*b380*/  SYNCS.PHASECHK.TRANS64.TRYWAIT P0, [R0+URZ], R3 ;  /* 0x00000003000075a7 */ /* 0x0022a400080011ff */
[----:B--2---:R-:W-:Y:S05]  /*b390*/  @!P0 NANOSLEEP.SYNCS 0x989680 ;  /* 0x009896800000895d */ /* 0x004fea0003900000 */
[----:B------:R-:W2:Y:S02]  /*b3a0*/  @!P0 SYNCS.PHASECHK.TRANS64 P0, [R0+URZ], R3 ;  /* 0x00000003000085a7 */ /* 0x000ea400080010ff */
[----:B--2---:R-:W-:Y:S05]  /*b3b0*/  @!P0 BRA `(.L_x_135) ;  /* 0xfffffffc00f08947 */ /* 0x004fea000383ffff */
[----:B------:R-:W-:Y:S05]  /*b3c0*/  BRA `(.L_x_136) ;  /* 0xffffff7000347947 */ /* 0x000fea000383ffff */
.L_x_38:
[----:B----4-:R-:W-:-:S07]  /*b3d0*/  MOV R0, UR5 ;  /* 0x0000000500007c02 */ /* 0x010fce0008000f00 */
.L_x_137:
[----:B-1----:R1:W2:Y:S02]  /*b3e0*/  SYNCS.PHASECHK.TRANS64.TRYWAIT P0, [R0+URZ], R3 ;  /* 0x00000003000075a7 */ /* 0x0022a400080011ff */
[----:B--2---:R-:W-:Y:S05]  /*b3f0*/  @!P0 NANOSLEEP.SYNCS 0x989680 ;  /* 0x009896800000895d */ /* 0x004fea0003900000 */
[----:B------:R-:W2:Y:S02]  /*b400*/  @!P0 SYNCS.PHASECHK.TRANS64 P0, [R0+URZ], R3 ;  /* 0x00000003000085a7 */ /* 0x000ea400080010ff */
[----:B--2---:R-:W-:Y:S05]  /*b410*/  @!P0 BRA `(.L_x_137) ;  /* 0xfffffffc00f08947 */ /* 0x004fea000383ffff */
[----:B------:R-:W-:Y:S05]  /*b420*/  BRA `(.L_x_138) ;  /* 0xffffff7000407947 */ /* 0x000fea000383ffff */
.L_x_39:
[----:B----4-:R-:W-:-:S07]  /*b430*/  MOV R0, UR5 ;  /* 0x0000000500007c02 */ /* 0x010fce0008000f00 */
.L_x_139:
[----:B-1----:R1:W2:Y:S02]  /*b440*/  SYNCS.PHASECHK.TRANS64.TRYWAIT P0, [R0+URZ], R3 ;  /* 0x00000003000075a7 */ /* 0x0022a400080011ff */
[----:B--2---:R-:W-:Y:S05]  /*b450*/  @!P0 NANOSLEEP.SYNCS 0x989680 ;  /* 0x009896800000895d */ /* 0x004fea0003900000 */
[----:B------:R-:W2:Y:S02]  /*b460*/  @!P0 SYNCS.PHASECHK.TRANS64 P0, [R0+URZ], R3 ;  /* 0x00000003000085a7 */ /* 0x000ea400080010ff */
[----:B--2---:R-:W-:Y:S05]  /*b470*/  @!P0 BRA `(.L_x_139) ;  /* 0xfffffffc00f08947 */ /* 0x004fea000383ffff */
[----:B------:R-:W-:Y:S05]  /*b480*/  BRA `(.L_x_140) ;  /* 0xffffff70004c7947 */ /* 0x000fea000383ffff */
.L_x_40:
[----:B----4-:R-:W-:-:S07]  /*b490*/  MOV R0, UR5 ;  /* 0x0000000500007c02 */ /* 0x010fce0008000f00 */
.L_x_141:
[----:B-1----:R1:W2:Y:S02]  /*b4a0*/  SYNCS.PHASECHK.TRANS64.TRYWAIT P0, [R0+URZ], R3 ;  /* 0x00000003000075a7 */ /* 0x0022a400080011ff */
[----:B--2---:R-:W-:Y:S05]  /*b4b0*/  @!P0 NANOSLEEP.SYNCS 0x989680 ;  /* 0x009896800000895d */ /* 0x004fea0003900000 */
[----:B------:R-:W2:Y:S02]  /*b4c0*/  @!P0 SYNCS.PHASECHK.TRANS64 P0, [R0+URZ], R3 ;  /* 0x00000003000085a7 */ /* 0x000ea400080010ff */
[----:B--2---:R-:W-:Y:S05]  /*b4d0*/  @!P0 BRA `(.L_x_141) ;  /* 0xfffffffc00f08947 */ /* 0x004fea000383ffff */
[----:B------:R-:W-:Y:S05]  /*b4e0*/  BRA `(.L_x_142) ;  /* 0xffffff7000587947 */ /* 0x000fea000383ffff */
.L_x_41:
[----:B----4-:R-:W-:-:S07]  /*b4f0*/  MOV R0, UR5 ;  /* 0x0000000500007c02 */ /* 0x010fce0008000f00 */
.L_x_143:
[----:B-1----:R1:W2:Y:S02]  /*b500*/  SYNCS.PHASECHK.TRANS64.TRYWAIT P0, [R0+URZ], R3 ;  /* 0x00000003000075a7 */ /* 0x0022a400080011ff */
[----:B--2---:R-:W-:Y:S05]  /*b510*/  @!P0 NANOSLEEP.SYNCS 0x989680 ;  /* 0x009896800000895d */ /* 0x004fea0003900000 */
[----:B------:R-:W2:Y:S02]  /*b520*/  @!P0 SYNCS.PHASECHK.TRANS64 P0, [R0+URZ], R3 ;  /* 0x00000003000085a7 */ /* 0x000ea400080010ff */
[----:B--2---:R-:W-:Y:S05]  /*b530*/  @!P0 BRA `(.L_x_143) ;  /* 0xfffffffc00f08947 */ /* 0x004fea000383ffff */
[----:B------:R-:W-:Y:S05]  /*b540*/  BRA `(.L_x_144) ;  /* 0xffffff7000647947 */ /* 0x000fea000383ffff */
.L_x_44:
[----:B-1----:R1:W2:Y:S02]  /*b550*/  SYNCS.PHASECHK.TRANS64.TRYWAIT P0, [R0+URZ+0x100], R5 ;  /* 0x00010005000075a7 */ /* 0x0022a400080011ff */
[----:B--2---:R-:W-:Y:S05]  /*b560*/  @!P0 NANOSLEEP.SYNCS 0x989680 ;  /* 0x009896800000895d */ /* 0x004fea0003900000 */
[----:B------:R-:W2:Y:S02]  /*b570*/  @!P0 SYNCS.PHASECHK.TRANS64 P0, [R0+URZ+0x100], R5 ;  /* 0x00010005000085a7 */ /* 0x000ea400080010ff */
[----:B--2---:R-:W-:Y:S05]  /*b580*/  @!P0 BRA `(.L_x_44) ;  /* 0xfffffffc00f08947 */ /* 0x004fea000383ffff */
[----:B------:R-:W-:Y:S05]  /*b590*/  BRA `(.L_x_145) ;  /* 0xffffff7000c07947 */ /* 0x000fea000383ffff */
.L_x_45:
[----:B------:R-:W-:-:S07]  /*b5a0*/  MOV R0, UR5 ;  /* 0x0000000500007c02 */ /* 0x000fce0008000f00 */
.L_x_146:
[----:B-1----:R1:W2:Y:S02]  /*b5b0*/  SYNCS.PHASECHK.TRANS64.TRYWAIT P0, [R0+URZ+0xd0], R5 ;  /* 0x0000d005000075a7 */ /* 0x0022a400080011ff */
[----:B--2---:R-:W-:Y:S05]  /*b5c0*/  @!P0 NANOSLEEP.SYNCS 0x989680 ;  /* 0x009896800000895d */ /* 0x004fea0003900000 */
[----:B------:R-:W2:Y:S02]  /*b5d0*/  @!P0 SYNCS.PHASECHK.TRANS64 P0, [R0+URZ+0xd0], R5 ;  /* 0x0000d005000085a7 */ /* 0x000ea400080010ff */
[----:B--2---:R-:W-:Y:S05]  /*b5e0*/  @!P0 BRA `(.L_x_146) ;  /* 0xfffffffc00f08947 */ /* 0x004fea000383ffff */
[----:B------:R-:W-:Y:S05]  /*b5f0*/  BRA `(.L_x_147) ;  /* 0xffffff7000d07947 */ /* 0x000fea000383ffff */
.L_x_46:
[----:B-1----:R1:W2:Y:S02]  /*b600*/  SYNCS.PHASECHK.TRANS64.TRYWAIT P1, [R0+URZ+0xc0], R5 ;  /* 0x0000c005000075a7 */ /* 0x0022a400080211ff */
[----:B--2---:R-:W-:Y:S05]  /*b610*/  @!P1 NANOSLEEP.SYNCS 0x989680 ;  /* 0x009896800000995d */ /* 0x004fea0003900000 */
[----:B------:R-:W2:Y:S02]  /*b620*/  @!P1 SYNCS.PHASECHK.TRANS64 P1, [R0+URZ+0xc0], R5 ;  /* 0x0000c005000095a7 */ /* 0x000ea400080210ff */
[----:B--2---:R-:W-:Y:S05]  /*b630*/  @!P1 BRA `(.L_x_46) ;  /* 0xfffffffc00f09947 */ /* 0x004fea000383ffff */
[----:B------:R-:W-:Y:S05]  /*b640*/  BRA `(.L_x_148) ;  /* 0xffffff7400007947 */ /* 0x000fea000383ffff */
.L_x_49:
[----:B------:R-:W-:-:S07]  /*b650*/  MOV R0, UR5 ;  /* 0x0000000500007c02 */ /* 0x000fce0008000f00 */
.L_x_149:
[----:B-1----:R1:W2:Y:S02]  /*b660*/  SYNCS.PHASECHK.TRANS64.TRYWAIT P0, [R0+URZ+0xd0], R3 ;  /* 0x0000d003000075a7 */ /* 0x0022a400080011ff */
[----:B--2---:R-:W-:Y:S05]  /*b670*/  @!P0 NANOSLEEP.SYNCS 0x989680 ;  /* 0x009896800000895d */ /* 0x004fea0003900000 */
[----:B------:R-:W2:Y:S02]  /*b680*/  @!P0 SYNCS.PHASECHK.TRANS64 P0, [R0+URZ+0xd0], R3 ;  /* 0x0000d003000085a7 */ /* 0x000ea400080010ff */
[----:B--2---:R-:W-:Y:S05]  /*b690*/  @!P0 BRA `(.L_x_149) ;  /* 0xfffffffc00f08947 */ /* 0x004fea000383ffff */
[----:B------:R-:W-:Y:S05]  /*b6a0*/  BRA `(.L_x_48) ;  /* 0xffffff7400547947 */ /* 0x000fea000383ffff */
.L_x_56:
[----:B-1----:R1:W2:Y:S02]  /*b6b0*/  SYNCS.PHASECHK.TRANS64.TRYWAIT P1, [R0+URZ+0xc0], R5 ;  /* 0x0000c005000075a7 */ /* 0x0022a400080211ff */
[----:B--2---:R-:W-:Y:S05]  /*b6c0*/  @!P1 NANOSLEEP.SYNCS 0x989680 ;  /* 0x009896800000995d */ /* 0x004fea0003900000 */
[----:B------:R-:W2:Y:S02]  /*b6d0*/  @!P1 SYNCS.PHASECHK.TRANS64 P1, [R0+URZ+0xc0], R5 ;  /* 0x0000c005000095a7 */ /* 0x000ea400080210ff */
[----:B--2---:R-:W-:Y:S05]  /*b6e0*/  @!P1 BRA `(.L_x_56) ;  /* 0xfffffffc00f09947 */ /* 0x004fea000383ffff */
[----:B------:R-:W-:Y:S05]  /*b6f0*/  BRA `(.L_x_150) ;  /* 0xffffff7800b07947 */ /* 0x000fea000383ffff */
.L_x_57:
[----:B------:R-:W-:-:S07]  /*b700*/  MOV R3, UR8 ;  /* 0x0000000800037c02 */ /* 0x000fce0008000f00 */
.L_x_151:
[----:B-1----:R1:W2:Y:S02]  /*b710*/  SYNCS.PHASECHK.TRANS64.TRYWAIT P0, [R3+URZ+0xf0], R0 ;  /* 0x0000f000030075a7 */ /* 0x0022a400080011ff */
[----:B--2---:R-:W-:Y:S05]  /*b720*/  @!P0 NANOSLEEP.SYNCS 0x989680 ;  /* 0x009896800000895d */ /* 0x004fea0003900000 */
[----:B------:R-:W2:Y:S02]  /*b730*/  @!P0 SYNCS.PHASECHK.TRANS64 P0, [R3+URZ+0xf0], R0 ;  /* 0x0000f000030085a7 */ /* 0x000ea400080010ff */
[----:B--2---:R-:W-:Y:S05]  /*b740*/  @!P0 BRA `(.L_x_151) ;  /* 0xfffffffc00f08947 */ /* 0x004fea000383ffff */
[----:B------:R-:W-:Y:S05]  /*b750*/  BRA `(.L_x_152) ;  /* 0xffffff7800e87947 */ /* 0x000fea000383ffff */
.L_x_60:
[----:B------:R-:W-:Y:S07]  /*b760*/  MOV R0, UR7 ;  /* 0x0000000700007c02 */ /* 0x000fee0008000f00 */
.L_x_153:
[----:B-1----:R1:W2:Y:S02]  /*b770*/  SYNCS.PHASECHK.TRANS64.TRYWAIT P0, [R0+URZ], R3 ;  /* 0x00000003000075a7 */ /* 0x0022a400080011ff */
[----:B--2---:R-:W-:Y:S05]  /*b780*/  @!P0 NANOSLEEP.SYNCS 0x989680 ;  /* 0x009896800000895d */ /* 0x004fea0003900000 */
[----:B------:R-:W2:Y:S02]  /*b790*/  @!P0 SYNCS.PHASECHK.TRANS64 P0, [R0+URZ], R3 ;  /* 0x00000003000085a7 */ /* 0x000ea400080010ff */
[----:B--2---:R-:W-:Y:S05]  /*b7a0*/  @!P0 BRA `(.L_x_153) ;  /* 0xfffffffc00f08947 */ /* 0x004fea000383ffff */
[----:B------:R-:W-:Y:S05]  /*b7b0*/  BRA `(.L_x_59) ;  /* 0xffffff7c00047947 */ /* 0x000fea000383ffff */
.L_x_63:
[----:B------:R-:W-:-:S07]  /*b7c0*/  MOV R0, UR5 ;  /* 0x0000000500007c02 */ /* 0x000fce0008000f00 */
.L_x_154:
[----:B--2---:R2:W3:Y:S02]  /*b7d0*/  SYNCS.PHASECHK.TRANS64.TRYWAIT P0, [R0+URZ], R3 ;  /* 0x00000003000075a7 */ /* 0x0044e400080011ff */
[----:B---3--:R-:W-:Y:S05]  /*b7e0*/  @!P0 NANOSLEEP.SYNCS 0x989680 ;  /* 0x009896800000895d */ /* 0x008fea0003900000 */
[----:B------:R-:W3:Y:S02]  /*b7f0*/  @!P0 SYNCS.PHASECHK.TRANS64 P0, [R0+URZ], R3 ;  /* 0x00000003000085a7 */ /* 0x000ee400080010ff */
[----:B---3--:R-:W-:Y:S05]  /*b800*/  @!P0 BRA `(.L_x_154) ;  /* 0xfffffffc00f08947 */ /* 0x008fea000383ffff */
[----:B------:R-:W-:Y:S05]  /*b810*/  BRA `(.L_x_155) ;  /* 0xffffff7c00b87947 */ /* 0x000fea000383ffff */
.L_x_64:
[----:B------:R-:W-:-:S07]  /*b820*/  MOV R0, UR7 ;  /* 0x0000000700007c02 */ /* 0x000fce0008000f00 */
.L_x_156:
[----:B--2---:R2:W3:Y:S02]  /*b830*/  SYNCS.PHASECHK.TRANS64.TRYWAIT P0, [R0+URZ], R3 ;  /* 0x00000003000075a7 */ /* 0x0044e400080011ff */
[----:B---3--:R-:W-:Y:S05]  /*b840*/  @!P0 NANOSLEEP.SYNCS 0x989680 ;  /* 0x009896800000895d */ /* 0x008fea0003900000 */
[----:B------:R-:W3:Y:S02]  /*b850*/  @!P0 SYNCS.PHASECHK.TRANS64 P0, [R0+URZ], R3 ;  /* 0x00000003000085a7 */ /* 0x000ee400080010ff */
[----:B---3--:R-:W-:Y:S05]  /*b860*/  @!P0 BRA `(.L_x_156) ;  /* 0xfffffffc00f08947 */ /* 0x008fea000383ffff */
[----:B------:R-:W-:Y:S05]  /*b870*/  BRA `(.L_x_157) ;  /* 0xffffff7c00c47947 */ /* 0x000fea000383ffff */
.L_x_69:
[----:B--2---:R2:W3:Y:S02]  /*b880*/  SYNCS.PHASECHK.TRANS64.TRYWAIT P0, [R0+URZ+0xc0], R3 ;  /* 0x0000c003000075a7 */ /* 0x0044e400080011ff */
[----:B---3--:R-:W-:Y:S05]  /*b890*/  @!P0 NANOSLEEP.SYNCS 0x989680 ;  /* 0x009896800000895d */ /* 0x008fea0003900000 */
[----:B------:R-:W3:Y:S02]  /*b8a0*/  @!P0 SYNCS.PHASECHK.TRANS64 P0, [R0+URZ+0xc0], R3 ;  /* 0x0000c003000085a7 */ /* 0x000ee400080010ff */
[----:B---3--:R-:W-:Y:S05]  /*b8b0*/  @!P0 BRA `(.L_x_69) ;  /* 0xfffffffc00f08947 */ /* 0x008fea000383ffff */
[----:B------:R-:W-:Y:S05]  /*b8c0*/  BRA `(.L_x_158) ;  /* 0xffffff8000d07947 */ /* 0x000fea000383ffff */
.L_x_72:
[----:B------:R-:W-:Y:S07]  /*b8d0*/  MOV R0, UR7 ;  /* 0x0000000700007c02 */ /* 0x000fee0008000f00 */
.L_x_159:
[----:B--2---:R2:W3:Y:S02]  /*b8e0*/  SYNCS.PHASECHK.TRANS64.TRYWAIT P0, [R0+URZ+0xb8], R3 ;  /* 0x0000b803000075a7 */ /* 0x0044e400080011ff */
[----:B---3--:R-:W-:Y:S05]  /*b8f0*/  @!P0 NANOSLEEP.SYNCS 0x989680 ;  /* 0x009896800000895d */ /* 0x008fea0003900000 */
[----:B------:R-:W3:Y:S02]  /*b900*/  @!P0 SYNCS.PHASECHK.TRANS64 P0, [R0+URZ+0xb8], R3 ;  /* 0x0000b803000085a7 */ /* 0x000ee400080010ff */
[----:B---3--:R-:W-:Y:S05]  /*b910*/  @!P0 BRA `(.L_x_159) ;  /* 0xfffffffc00f08947 */ /* 0x008fea000383ffff */
[----:B------:R-:W-:Y:S05]  /*b920*/  BRA `(.L_x_71) ;  /* 0xffffff8400b07947 */ /* 0x000fea000383ffff */
.L_x_75:
[----:B------:R-:W-:Y:S07]  /*b930*/  MOV R3, UR7 ;  /* 0x0000000700037c02 */ /* 0x000fee0008000f00 */
.L_x_160:
[----:B-1----:R1:W2:Y:S02]  /*b940*/  SYNCS.PHASECHK.TRANS64.TRYWAIT P0, [R3+URZ+0x90], R12 ;  /* 0x0000900c030075a7 */ /* 0x0022a400080011ff */
[----:B--2---:R-:W-:Y:S05]  /*b950*/  @!P0 NANOSLEEP.SYNCS 0x989680 ;  /* 0x009896800000895d */ /* 0x004fea0003900000 */
[----:B------:R-:W2:Y:S02]  /*b960*/  @!P0 SYNCS.PHASECHK.TRANS64 P0, [R3+URZ+0x90], R12 ;  /* 0x0000900c030085a7 */ /* 0x000ea400080010ff */
[----:B--2---:R-:W-:Y:S05]  /*b970*/  @!P0 BRA `(.L_x_160) ;  /* 0xfffffffc00f08947 */ /* 0x004fea000383ffff */
[----:B------:R-:W-:Y:S05]  /*b980*/  BRA `(.L_x_161) ;  /* 0xffffff8800287947 */ /* 0x000fea000383ffff */
.L_x_76:
[----:B-1----:R-:W-:Y:S07]  /*b990*/  MOV R3, UR7 ;  /* 0x0000000700037c02 */ /* 0x002fee0008000f00 */
.L_x_162:
[----:B-1----:R1:W2:Y:S02]  /*b9a0*/  SYNCS.PHASECHK.TRANS64.TRYWAIT P0, [R3+URZ+0x98], R12 ;  /* 0x0000980c030075a7 */ /* 0x0022a400080011ff */
[----:B--2---:R-:W-:Y:S05]  /*b9b0*/  @!P0 NANOSLEEP.SYNCS 0x989680 ;  /* 0x009896800000895d */ /* 0x004fea0003900000 */
[----:B------:R-:W2:Y:S02]  /*b9c0*/  @!P0 SYNCS.PHASECHK.TRANS64 P0, [R3+URZ+0x98], R12 ;  /* 0x0000980c030085a7 */ /* 0x000ea400080010ff */
[----:B--2---:R-:W-:Y:S05]  /*b9d0*/  @!P0 BRA `(.L_x_162) ;  /* 0xfffffffc00f08947 */ /* 0x004fea000383ffff */
[----:B------:R-:W-:Y:S05]  /*b9e0*/  BRA `(.L_x_163) ;  /* 0xffffff8800647947 */ /* 0x000fea000383ffff */
.L_x_77:
[----:B-1----:R-:W-:Y:S07]  /*b9f0*/  MOV R3, UR7 ;  /* 0x0000000700037c02 */ /* 0x002fee0008000f00 */
.L_x_164:
[----:B-1----:R1:W2:Y:S02]  /*ba00*/  SYNCS.PHASECHK.TRANS64.TRYWAIT P0, [R3+URZ+0xa0], R12 ;  /* 0x0000a00c030075a7 */ /* 0x0022a400080011ff */
[----:B--2---:R-:W-:Y:S05]  /*ba10*/  @!P0 NANOSLEEP.SYNCS 0x989680 ;  /* 0x009896800000895d */ /* 0x004fea0003900000 */
[----:B------:R-:W2:Y:S02]  /*ba20*/  @!P0 SYNCS.PHASECHK.TRANS64 P0, [R3+URZ+0xa0], R12 ;  /* 0x0000a00c030085a7 */ /* 0x000ea400080010ff */
[----:B--2---:R-:W-:Y:S05]  /*ba30*/  @!P0 BRA `(.L_x_164) ;  /* 0xfffffffc00f08947 */ /* 0x004fea000383ffff */
[----:B------:R-:W-:Y:S05]  /*ba40*/  BRA `(.L_x_165) ;  /* 0xffffff8800ac7947 */ /* 0x000fea000383ffff */
.L_x_78:
[----:B------:R-:W-:Y:S07]  /*ba50*/  MOV R3, UR7 ;  /* 0x0000000700037c02 */ /* 0x000fee0008000f00 */
.L_x_166:
[----:B-1----:R1:W2:Y:S02]  /*ba60*/  SYNCS.PHASECHK.TRANS64.TRYWAIT P0, [R3+URZ+0xa8], R12 ;  /* 0x0000a80c030075a7 */ /* 0x0022a400080011ff */
[----:B--2---:R-:W-:Y:S05]  /*ba70*/  @!P0 NANOSLEEP.SYNCS 0x989680 ;  /* 0x009896800000895d */ /* 0x004fea0003900000 */
[----:B------:R-:W2:Y:S02]  /*ba80*/  @!P0 SYNCS.PHASECHK.TRANS64 P0, [R3+URZ+0xa8], R12 ;  /* 0x0000a80c030085a7 */ /* 0x000ea400080010ff */
[----:B--2---:R-:W-:Y:S05]  /*ba90*/  @!P0 BRA `(.L_x_166) ;  /* 0xfffffffc00f08947 */ /* 0x004fea000383ffff */
[----:B------:R-:W-:Y:S05]  /*baa0*/  BRA `(.L_x_167) ;  /* 0xffffff8c00347947 */ /* 0x000fea000383ffff */
.L_x_80:
[----:B------:R-:W-:-:S07]  /*bab0*/  MOV R0, UR7 ;  /* 0x0000000700007c02 */ /* 0x000fce0008000f00 */
.L_x_168:
[----:B-1----:R1:W3:Y:S02]  /*bac0*/  SYNCS.PHASECHK.TRANS64.TRYWAIT P0, [R0+URZ+0x90], R3 ;  /* 0x00009003000075a7 */ /* 0x0022e400080011ff */
[----:B---3--:R-:W-:Y:S05]  /*bad0*/  @!P0 NANOSLEEP.SYNCS 0x989680 ;  /* 0x009896800000895d */ /* 0x008fea0003900000 */
[----:B------:R-:W3:Y:S02]  /*bae0*/  @!P0 SYNCS.PHASECHK.TRANS64 P0, [R0+URZ+0x90], R3 ;  /* 0x00009003000085a7 */ /* 0x000ee400080010ff */
[----:B---3--:R-:W-:Y:S05]  /*baf0*/  @!P0 BRA `(.L_x_168) ;  /* 0xfffffffc00f08947 */ /* 0x008fea000383ffff */
[----:B------:R-:W-:Y:S05]  /*bb00*/  BRA `(.L_x_169) ;  /* 0xffffff8c00a47947 */ /* 0x000fea000383ffff */
.L_x_81:
[----:B-1----:R-:W-:-:S07]  /*bb10*/  MOV R0, UR7 ;  /* 0x0000000700007c02 */ /* 0x002fce0008000f00 */
.L_x_170:
[----:B-1----:R1:W3:Y:S02]  /*bb20*/  SYNCS.PHASECHK.TRANS64.TRYWAIT P0, [R0+URZ+0x98], R3 ;  /* 0x00009803000075a7 */ /* 0x0022e400080011ff */
[----:B---3--:R-:W-:Y:S05]  /*bb30*/  @!P0 NANOSLEEP.SYNCS 0x989680 ;  /* 0x009896800000895d */ /* 0x008fea0003900000 */
[----:B------:R-:W3:Y:S02]  /*bb40*/  @!P0 SYNCS.PHASECHK.TRANS64 P0, [R0+URZ+0x98], R3 ;  /* 0x00009803000085a7 */ /* 0x000ee400080010ff */
[----:B---3--:R-:W-:Y:S05]  /*bb50*/  @!P0 BRA `(.L_x_170) ;  /* 0xfffffffc00f08947 */ /* 0x008fea000383ffff */
[----:B------:R-:W-:Y:S05]  /*bb60*/  BRA `(.L_x_171) ;  /* 0xffffff8c00947947 */ /* 0x000fea000383ffff */
.L_x_82:
[----:B-1----:R-:W-:-:S07]  /*bb70*/  MOV R0, UR7 ;  /* 0x0000000700007c02 */ /* 0x002fce0008000f00 */
.L_x_172:
[----:B-1----:R1:W3:Y:S02]  /*bb80*/  SYNCS.PHASECHK.TRANS64.TRYWAIT P0, [R0+URZ+0xa0], R3 ;  /* 0x0000a003000075a7 */ /* 0x0022e400080011ff */
[----:B---3--:R-:W-:Y:S05]  /*bb90*/  @!P0 NANOSLEEP.SYNCS 0x989680 ;  /* 0x009896800000895d */ /* 0x008fea0003900000 */
[----:B------:R-:W3:Y:S02]  /*bba0*/  @!P0 SYNCS.PHASECHK.TRANS64 P0, [R0+URZ+0xa0], R3 ;  /* 0x0000a003000085a7 */ /* 0x000ee400080010ff */
[----:B---3--:R-:W-:Y:S05]  /*bbb0*/  @!P0 BRA `(.L_x_172) ;  /* 0xfffffffc00f08947 */ /* 0x008fea000383ffff */
[----:B------:R-:W-:Y:S05]  /*bbc0*/  BRA `(.L_x_173) ;  /* 0xffffff8c00847947 */ /* 0x000fea000383ffff */
.L_x_84:
[----:B--2---:R2:W4:Y:S02]  /*bbd0*/  SYNCS.PHASECHK.TRANS64.TRYWAIT P0, [R0+URZ+0xc0], R3 ;  /* 0x0000c003000075a7 */ /* 0x00452400080011ff */
[----:B----4-:R-:W-:Y:S05]  /*bbe0*/  @!P0 NANOSLEEP.SYNCS 0x989680 ;  /* 0x009896800000895d */ /* 0x010fea0003900000 */
[----:B------:R-:W4:Y:S02]  /*bbf0*/  @!P0 SYNCS.PHASECHK.TRANS64 P0, [R0+URZ+0xc0], R3 ;  /* 0x0000c003000085a7 */ /* 0x000f2400080010ff */
[----:B----4-:R-:W-:Y:S05]  /*bc00*/  @!P0 BRA `(.L_x_84) ;  /* 0xfffffffc00f08947 */ /* 0x010fea000383ffff */
[----:B------:R-:W-:Y:S05]  /*bc10*/  BRA `(.L_x_174) ;  /* 0xffffff90004c7947 */ /* 0x000fea000383ffff */
.L_x_95:
[----:B-1----:R1:W3:Y:S02]  /*bc20*/  SYNCS.PHASECHK.TRANS64.TRYWAIT P1, [R3+URZ+0x70], R0 ;  /* 0x00007000030075a7 */ /* 0x0022e400080211ff */
[----:B---3--:R-:W-:Y:S05]  /*bc30*/  @!P1 NANOSLEEP.SYNCS 0x989680 ;  /* 0x009896800000995d */ /* 0x008fea0003900000 */
[----:B------:R-:W3:Y:S02]  /*bc40*/  @!P1 SYNCS.PHASECHK.TRANS64 P1, [R3+URZ+0x70], R0 ;  /* 0x00007000030095a7 */ /* 0x000ee400080210ff */
[----:B---3--:R-:W-:Y:S05]  /*bc50*/  @!P1 BRA `(.L_x_95) ;  /* 0xfffffffc00f09947 */ /* 0x008fea000383ffff */
[----:B------:R-:W-:Y:S05]  /*bc60*/  BRA `(.L_x_94) ;  /* 0xffffff9c00707947 */ /* 0x000fea000383ffff */
.L_x_97:
[----:B-1----:R1:W4:Y:S02]  /*bc70*/  SYNCS.PHASECHK.TRANS64.TRYWAIT P0, [R193+URZ+0xe0], R2 ;  /* 0x0000e002c10075a7 */ /* 0x00232400080011ff */
[----:B----4-:R-:W-:Y:S05]  /*bc80*/  @!P0 NANOSLEEP.SYNCS 0x989680 ;  /* 0x009896800000895d */ /* 0x010fea0003900000 */
[----:B------:R-:W4:Y:S02]  /*bc90*/  @!P0 SYNCS.PHASECHK.TRANS64 P0, [R193+URZ+0xe0], R2 ;  /* 0x0000e002c10085a7 */ /* 0x000f2400080010ff */
[----:B----4-:R-:W-:Y:S05]  /*bca0*/  @!P0 BRA `(.L_x_97) ;  /* 0xfffffffc00f08947 */ /* 0x010fea000383ffff */
[----:B------:R-:W-:Y:S05]  /*bcb0*/  BRA `(.L_x_96) ;  /* 0xffffff9c00cc7947 */ /* 0x000fea000383ffff */
.L_x_106:
[----:B--2---:R2:W3:Y:S02]  /*bcc0*/  SYNCS.PHASECHK.TRANS64.TRYWAIT P0, [R204+URZ+0x70], R3 ;  /* 0x00007003cc0075a7 */ /* 0x0044e400080011ff */
[----:B---3--:R-:W-:Y:S05]  /*bcd0*/  @!P0 NANOSLEEP.SYNCS 0x989680 ;  /* 0x009896800000895d */ /* 0x008fea0003900000 */
[----:B------:R-:W3:Y:S02]  /*bce0*/  @!P0 SYNCS.PHASECHK.TRANS64 P0, [R204+URZ+0x70], R3 ;  /* 0x00007003cc0085a7 */ /* 0x000ee400080010ff */
[----:B---3--:R-:W-:Y:S05]  /*bcf0*/  @!P0 BRA `(.L_x_106) ;  /* 0xfffffffc00f08947 */ /* 0x008fea000383ffff */
[----:B------:R-:W-:Y:S05]  /*bd00*/  BRA `(.L_x_105) ;  /* 0xffffffb000d87947 */ /* 0x000fea000383ffff */
.L_x_115:
[----:B--2---:R2:W3:Y:S02]  /*bd10*/  SYNCS.PHASECHK.TRANS64.TRYWAIT P0, [R0+URZ+0x70], R5 ;  /* 0x00007005000075a7 */ /* 0x0044e400080011ff */
[----:B---3--:R-:W-:Y:S05]  /*bd20*/  @!P0 NANOSLEEP.SYNCS 0x989680 ;  /* 0x009896800000895d */ /* 0x008fea0003900000 */
[----:B------:R-:W3:Y:S02]  /*bd30*/  @!P0 SYNCS.PHASECHK.TRANS64 P0, [R0+URZ+0x70], R5 ;  /* 0x00007005000085a7 */ /* 0x000ee400080010ff */
[----:B---3--:R-:W-:Y:S05]  /*bd40*/  @!P0 BRA `(.L_x_115) ;  /* 0xfffffffc00f08947 */ /* 0x008fea000383ffff */
[----:B------:R-:W-:Y:S05]  /*bd50*/  BRA `(.L_x_114) ;  /* 0xffffffc800307947 */ /* 0x000fea000383ffff */
.L_x_124:
[----:B--2---:R2:W3:Y:S02]  /*bd60*/  SYNCS.PHASECHK.TRANS64.TRYWAIT P0, [R0+URZ+0x70], R3 ;  /* 0x00007003000075a7 */ /* 0x0044e400080011ff */
[----:B---3--:R-:W-:Y:S05]  /*bd70*/  @!P0 NANOSLEEP.SYNCS 0x989680 ;  /* 0x009896800000895d */ /* 0x008fea0003900000 */
[----:B------:R-:W3:Y:S02]  /*bd80*/  @!P0 SYNCS.PHASECHK.TRANS64 P0, [R0+URZ+0x70], R3 ;  /* 0x00007003000085a7 */ /* 0x000ee400080010ff */
[----:B---3--:R-:W-:Y:S05]  /*bd90*/  @!P0 BRA `(.L_x_124) ;  /* 0xfffffffc00f08947 */ /* 0x008fea000383ffff */
[----:B------:R-:W-:Y:S05]  /*bda0*/  BRA `(.L_x_123) ;  /* 0xffffffdc00947947 */ /* 0x000fea000383ffff */
        .weak           $__internal_0_$__cuda_sm10x_tcgen05_guardrail_trap_col_being_dealloced_not_returned_by_alloc
        .type           $__internal_0_$__cuda_sm10x_tcgen05_guardrail_trap_col_being_dealloced_not_returned_by_alloc,@function
        .size           $__internal_0_$__cuda_sm10x_tcgen05_guardrail_trap_col_being_dealloced_not_returned_by_alloc,($__internal_1_$__cuda_sm10x_tcgen05_guardrail_trap_phase_invalid_during_alloc - $__internal_0_$__cuda_sm10x_tcgen05_guardrail_trap_col_being_dealloced_not_returned_by_alloc)
$__internal_0_$__cuda_sm10x_tcgen05_guardrail_trap_col_being_dealloced_not_returned_by_alloc:
[----:B------:R-:W-:Y:S05]  /*bdb0*/  BPT.TRAP 0x1 ;  /* 0x000000040000795c */ /* 0x000fea0000300000 */
[----:B------:R-:W-:-:S04]  /*bdc0*/  HFMA2 R3, -RZ, RZ, 0, 0 ;  /* 0x00000000ff037431 */ /* 0x000fc800000001ff */
[----:B------:R-:W-:Y:S05]  /*bdd0*/  RET.REL.NODEC R2 `(_ZN7cutlass13device_kernelINS_4gemm6kernel13GemmUniversalIN4cute5tupleIJiiiiEEENS1_10collective13CollectiveMmaINS1_35MainloopSm100TmaUmmaWarpSpecializedILi7ELi2ELi2ENS5_IJNS4_1CILi1EEESB_SB_EEEEENS5_IJNSA_ILi128EEENSA_ILi256EEENSA_ILi64EEEEEENS_12float_e5m2_tENS5_IJSB_llEEENS_12float_e4m3_tESJ_NS4_8TiledMMAINS4_8MMA_AtomIJNS4_10MMA_TraitsINS4_19SM100_MMA_F8F6F4_SSEJSI_SK_fSE_SF_NS4_17integral_constantINS4_4UMMA5MajorELSR_1EEESS_NSP_INSQ_7ScaleInELST_0EEESU_EEEEEENS4_6LayoutISC_NS5_IJNSA_ILi0EEESY_SY_EEEEENS5_IJNS4_10UnderscoreES11_S11_EEEEENS4_13SM90_TMA_LOADENS4_14ComposedLayoutINS4_7SwizzleILi3ELi4ELi3EEENS4_18smem_ptr_flag_bitsILi8EEENSX_INS5_IJSE_NSA_ILi8EEEEEENS5_IJSB_SE_EEEEEEEvNS4_8identityES14_S1E_vS1F_EENS_8epilogue10collective18CollectiveEpilogueINS1H_23Sm100TmaWarpSpecializedILi4ELi2ELi64ELb0ELb0EEEJSH_NS5_IJNSX_ISE_SB_EENSX_ISG_SB_EEEEESI_NS5_IJlSB_lEEESI_S1P_NS1H_6fusion15FusionCallbacksIS1L_NS1Q_17LinearCombinationISI_fSI_fLNS_15FloatRoundStyleE2EEESH_S1O_JEEENS4_5SM1004TMEM4LOAD26SM100_TMEM_LOAD_32dp32b64xES14_NS15_INS16_ILi2ELi4ELi3EEES19_NSX_INS5_IJS1A_SG_EEENS5_IJSG_SB_EEEEEEENS4_39AutoVectorizingCopyWithAssumedAlignmentILi128EEENS4_14SM90_TMA_STOREES24_S26_S26_EEEvvEEEEvNT_6ParamsE) ;  /* 0xffffff4002887950 */ /* 0x000fea0003c3ffff */
        .weak           $__internal_1_$__cuda_sm10x_tcgen05_guardrail_trap_phase_invalid_during_alloc
        .type           $__internal_1_$__cuda_sm10x_tcgen05_guardrail_trap_phase_invalid_during_alloc,@function
        .size           $__internal_1_$__cuda_sm10x_tcgen05_guardrail_trap_phase_invalid_during_alloc,($__internal_2_$__cuda_sm10x_tcgen05_guardrail_trap_unallocated_columns_being_dealloced - $__internal_1_$__cuda_sm10x_tcgen05_guardrail_trap_phase_invalid_during_alloc)
$__internal_1_$__cuda_sm10x_tcgen05_guardrail_trap_phase_invalid_during_alloc:
[----:B------:R-:W-:Y:S05]  /*bde0*/  BPT.TRAP 0x1 ;  /* 0x000000040000795c */ /* 0x000fea0000300000 */
[----:B------:R-:W-:-:S04]  /*bdf0*/  MOV R3, 0x0 ;  /* 0x0000000000037802 */ /* 0x000fc80000000f00 */
[----:B------:R-:W-:Y:S05]  /*be00*/  RET.REL.NODEC R2 `(_ZN7cutlass13device_kernelINS_4gemm6kernel13GemmUniversalIN4cute5tupleIJiiiiEEENS1_10collective13CollectiveMmaINS1_35MainloopSm100TmaUmmaWarpSpecializedILi7ELi2ELi2ENS5_IJNS4_1CILi1EEESB_SB_EEEEENS5_IJNSA_ILi128EEENSA_ILi256EEENSA_ILi64EEEEEENS_12float_e5m2_tENS5_IJSB_llEEENS_12float_e4m3_tESJ_NS4_8TiledMMAINS4_8MMA_AtomIJNS4_10MMA_TraitsINS4_19SM100_MMA_F8F6F4_SSEJSI_SK_fSE_SF_NS4_17integral_constantINS4_4UMMA5MajorELSR_1EEESS_NSP_INSQ_7ScaleInELST_0EEESU_EEEEEENS4_6LayoutISC_NS5_IJNSA_ILi0EEESY_SY_EEEEENS5_IJNS4_10UnderscoreES11_S11_EEEEENS4_13SM90_TMA_LOADENS4_14ComposedLayoutINS4_7SwizzleILi3ELi4ELi3EEENS4_18smem_ptr_flag_bitsILi8EEENSX_INS5_IJSE_NSA_ILi8EEEEEENS5_IJSB_SE_EEEEEEEvNS4_8identityES14_S1E_vS1F_EENS_8epilogue10collective18CollectiveEpilogueINS1H_23Sm100TmaWarpSpecializedILi4ELi2ELi64ELb0ELb0EEEJSH_NS5_IJNSX_ISE_SB_EENSX_ISG_SB_EEEEESI_NS5_IJlSB_lEEESI_S1P_NS1H_6fusion15FusionCallbacksIS1L_NS1Q_17LinearCombinationISI_fSI_fLNS_15FloatRoundStyleE2EEESH_S1O_JEEENS4_5SM1004TMEM4LOAD26SM100_TMEM_LOAD_32dp32b64xES14_NS15_INS16_ILi2ELi4ELi3EEES19_NSX_INS5_IJS1A_SG_EEENS5_IJSG_SB_EEEEEEENS4_39AutoVectorizingCopyWithAssumedAlignmentILi128EEENS4_14SM90_TMA_STOREES24_S26_S26_EEEvvEEEEvNT_6ParamsE) ;  /* 0xffffff40027c7950 */ /* 0x000fea0003c3ffff */
        .weak           $__internal_2_$__cuda_sm10x_tcgen05_guardrail_trap_unallocated_columns_being_dealloced
        .type           $__internal_2_$__cuda_sm10x_tcgen05_guardrail_trap_unallocated_columns_being_dealloced,@function
        .size           $__internal_2_$__cuda_sm10x_tcgen05_guardrail_trap_unallocated_columns_being_dealloced,(.L_x_176 - $__internal_2_$__cuda_sm10x_tcgen05_guardrail_trap_unallocated_columns_being_dealloced)
$__internal_2_$__cuda_sm10x_tcgen05_guardrail_trap_unallocated_columns_being_dealloced:
[----:B------:R-:W-:Y:S05]  /*be10*/  BPT.TRAP 0x1 ;  /* 0x000000040000795c */ /* 0x000fea0000300000 */
[----:B------:R-:W-:-:S04]  /*be20*/  HFMA2 R3, -RZ, RZ, 0, 0 ;  /* 0x00000000ff037431 */ /* 0x000fc800000001ff */
[----:B------:R-:W-:Y:S05]  /*be30*/  RET.REL.NODEC R2 `(_ZN7cutlass13device_kernelINS_4gemm6kernel13GemmUniversalIN4cute5tupleIJiiiiEEENS1_10collective13CollectiveMmaINS1_35MainloopSm100TmaUmmaWarpSpecializedILi7ELi2ELi2ENS5_IJNS4_1CILi1EEESB_SB_EEEEENS5_IJNSA_ILi128EEENSA_ILi256EEENSA_ILi64EEEEEENS_12float_e5m2_tENS5_IJSB_llEEENS_12float_e4m3_tESJ_NS4_8TiledMMAINS4_8MMA_AtomIJNS4_10MMA_TraitsINS4_19SM100_MMA_F8F6F4_SSEJSI_SK_fSE_SF_NS4_17integral_constantINS4_4UMMA5MajorELSR_1EEESS_NSP_INSQ_7ScaleInELST_0EEESU_EEEEEENS4_6LayoutISC_NS5_IJNSA_ILi0EEESY_SY_EEEEENS5_IJNS4_10UnderscoreES11_S11_EEEEENS4_13SM90_TMA_LOADENS4_14ComposedLayoutINS4_7SwizzleILi3ELi4ELi3EEENS4_18smem_ptr_flag_bitsILi8EEENSX_INS5_IJSE_NSA_ILi8EEEEEENS5_IJSB_SE_EEEEEEEvNS4_8identityES14_S1E_vS1F_EENS_8epilogue10collective18CollectiveEpilogueINS1H_23Sm100TmaWarpSpecializedILi4ELi2ELi64ELb0ELb0EEEJSH_NS5_IJNSX_ISE_SB_EENSX_ISG_SB_EEEEESI_NS5_IJlSB_lEEESI_S1P_NS1H_6fusion15FusionCallbacksIS1L_NS1Q_17LinearCombinationISI_fSI_fLNS_15FloatRoundStyleE2EEESH_S1O_JEEENS4_5SM1004TMEM4LOAD26SM100_TMEM_LOAD_32dp32b64xES14_NS15_INS16_ILi2ELi4ELi3EEES19_NSX_INS5_IJS1A_SG_EEENS5_IJSG_SB_EEEEEEENS4_39AutoVectorizingCopyWithAssumedAlignmentILi128EEENS4_14SM90_TMA_STOREES24_S26_S26_EEEvvEEEEvNT_6ParamsE) ;  /* 0xffffff4002707950 */ /* 0x000fea0003c3ffff */
.L_x_175:
[----:B------:R-:W-:-:S00]  /*be40*/  BRA `(.L_x_175) ;  /* 0xfffffffc00fc7947 */ /* 0x000fc0000383ffff */
[----:B------:R-:W-:-:S00]  /*be50*/  NOP ;  /* 0x0000000000007918 */ /* 0x000fc00000000000 */
        /* <DEDUP_REMOVED lines=10> */
.L_x_176:


//--------------------- .nv.global.init           --------------------------
	.section	.nv.global.init,"aw",@progbits
.nv.global.init:
	.type		$str$27,@object
	.size		$str$27,($str$28 - $str$27)
$str$27:
        /*0000*/ 	.byte	0x28, 0x61, 0x64, 0x64, 0x72, 0x65, 0x73, 0x73, 0x20, 0x26, 0x20, 0x6d, 0x61, 0x73, 0x6b, 0x29
        /*0010*/ 	.byte	0x20, 0x3d, 0x3d, 0x20, 0x30, 0x00
	.type		$str$28,@object
	.size		$str$28,($str$26 - $str$28)
$str$28:
        /*0016*/ 	.byte	0x2f, 0x74, 0x6d, 0x70, 0x2f, 0x63, 0x75, 0x74, 0x6c, 0x61, 0x73, 0x73, 0x5f, 0x73, 0x77, 0x65
        /*0026*/ 	.byte	0x65, 0x70, 0x5f, 0x73, 0x72, 0x63, 0x2f, 0x69, 0x6e, 0x63, 0x6c, 0x75, 0x64, 0x65, 0x2f, 0x63
        /*0036*/ 	.byte	0x75, 0x74, 0x65, 0x2f, 0x70, 0x6f, 0x69, 0x6e, 0x74, 0x65, 0x72, 0x5f, 0x66, 0x6c, 0x61, 0x67
        /*0046*/ 	.byte	0x67, 0x65, 0x64, 0x2e, 0x68, 0x70, 0x70, 0x00
	.type		$str$26,@object
	.size		$str$26,($str$25 - $str$26)
$str$26:
        /*004e*/ 	.byte	0x2f, 0x74, 0x6d, 0x70, 0x2f, 0x63, 0x75, 0x74, 0x6c, 0x61, 0x73, 0x73, 0x5f, 0x73, 0x77, 0x65
        /*005e*/ 	.byte	0x65, 0x70, 0x5f, 0x73, 0x72, 0x63, 0x2f, 0x69, 0x6e, 0x63, 0x6c, 0x75, 0x64, 0x65, 0x2f, 0x63
        /*006e*/ 	.byte	0x75, 0x74, 0x65, 0x2f, 0x61, 0x74, 0x6f, 0x6d, 0x2f, 0x63, 0x6f, 0x70, 0x79, 0x5f, 0x74, 0x72
        /*007e*/ 	.byte	0x61, 0x69, 0x74, 0x73, 0x5f, 0x73, 0x6d, 0x31, 0x30, 0x30, 0x2e, 0x68, 0x70, 0x70, 0x00
	.type		$str$25,@object
	.size		$str$25,(__unnamed_1 - $str$25)
$str$25:
        /*008d*/ 	.byte	0x28, 0x28, 0x75, 0x69, 0x6e, 0x74, 0x33, 0x32, 0x5f, 0x74, 0x28, 0x74, 0x68, 0x72, 0x65, 0x61
        /*009d*/ 	.byte	0x64, 0x49, 0x64, 0x78, 0x2e, 0x78, 0x29, 0x20, 0x2f, 0x20, 0x33, 0x32, 0x29, 0x20, 0x25, 0x20
        /*00ad*/ 	.byte	0x34, 0x29, 0x20, 0x3d, 0x3d, 0x20, 0x28, 0x28, 0x28, 0x74, 0x6d, 0x65, 0x6d, 0x5f, 0x61, 0x64
        /*00bd*/ 	.byte	0x64, 0x72, 0x20, 0x3e, 0x3e, 0x20, 0x31, 0x36, 0x29, 0x20, 0x2f, 0x20, 0x33, 0x32, 0x29, 0x20
        /*00cd*/ 	.byte	0x25, 0x20, 0x34, 0x29, 0x00
	.type		__unnamed_1,@object
	.size		__unnamed_1,(__unnamed_2 - __unnamed_1)
__unnamed_1:
        /*00d2*/ 	.byte	0x61, 0x75, 0x74, 0x6f, 0x20, 0x63, 0x75, 0x74, 0x65, 0x3a, 0x3a, 0x61, 0x73, 0x5f, 0x70, 0x6f
        /* <DEDUP_REMOVED lines=24> */
        /*0262*/ 	.byte	0x43, 0x3c, 0x38, 0x31, 0x39, 0x32, 0x3e, 0x3e, 0x3e, 0x3e, 0x5d, 0x00
	.type		__unnamed_2,@object
	.size		__unnamed_2,(__unnamed_3 - __unnamed_2)
__unnamed_2:
        /* <DEDUP_REMOVED lines=26> */
	.type		__unnamed_3,@object
	.size		__unnamed_3,(.L_3 - __unnamed_3)
__unnamed_3:
        /* <DEDUP_REMOVED lines=42> */
        /*06aa*/ 	.byte	0x3e, 0x3e, 0x3e, 0x3e, 0x5d, 0x00
.L_3:


//--------------------- .nv.shared._ZN7cutlass13device_kernelINS_4gemm6kernel13GemmUniversalIN4cute5tupleIJiiiiEEENS1_10collective13CollectiveMmaINS1_35MainloopSm100TmaUmmaWarpSpecializedILi7ELi2ELi2ENS5_IJNS4_1CILi1EEESB_SB_EEEEENS5_IJNSA_ILi128EEENSA_ILi256EEENSA_ILi64EEEEEENS_12float_e5m2_tENS5_IJSB_llEEENS_12float_e4m3_tESJ_NS4_8TiledMMAINS4_8MMA_AtomIJNS4_10MMA_TraitsINS4_19SM100_MMA_F8F6F4_SSEJSI_SK_fSE_SF_NS4_17integral_constantINS4_4UMMA5MajorELSR_1EEESS_NSP_INSQ_7ScaleInELST_0EEESU_EEEEEENS4_6LayoutISC_NS5_IJNSA_ILi0EEESY_SY_EEEEENS5_IJNS4_10UnderscoreES11_S11_EEEEENS4_13SM90_TMA_LOADENS4_14ComposedLayoutINS4_7SwizzleILi3ELi4ELi3EEENS4_18smem_ptr_flag_bitsILi8EEENSX_INS5_IJSE_NSA_ILi8EEEEEENS5_IJSB_SE_EEEEEEEvNS4_8identityES14_S1E_vS1F_EENS_8epilogue10collective18CollectiveEpilogueINS1H_23Sm100TmaWarpSpecializedILi4ELi2ELi64ELb0ELb0EEEJSH_NS5_IJNSX_ISE_SB_EENSX_ISG_SB_EEEEESI_NS5_IJlSB_lEEESI_S1P_NS1H_6fusion15FusionCallbacksIS1L_NS1Q_17LinearCombinationISI_fSI_fLNS_15FloatRoundStyleE2EEESH_S1O_JEEENS4_5SM1004TMEM4LOAD26SM100_TMEM_LOAD_32dp32b64xES14_NS15_INS16_ILi2ELi4ELi3EEES19_NSX_INS5_IJS1A_SG_EEENS5_IJSG_SB_EEEEEEENS4_39AutoVectorizingCopyWithAssumedAlignmentILi128EEENS4_14SM90_TMA_STOREES24_S26_S26_EEEvvEEEEvNT_6ParamsE --------------------------
	.section	.nv.shared._ZN7cutlass13device_kernelINS_4gemm6kernel13GemmUniversalIN4cute5tupleIJiiiiEEENS1_10collective13CollectiveMmaINS1_35MainloopSm100TmaUmmaWarpSpecializedILi7ELi2ELi2ENS5_IJNS4_1CILi1EEESB_SB_EEEEENS5_IJNSA_ILi128EEENSA_ILi256EEENSA_ILi64EEEEEENS_12float_e5m2_tENS5_IJSB_llEEENS_12float_e4m3_tESJ_NS4_8TiledMMAINS4_8MMA_AtomIJNS4_10MMA_TraitsINS4_19SM100_MMA_F8F6F4_SSEJSI_SK_fSE_SF_NS4_17integral_constantINS4_4UMMA5MajorELSR_1EEESS_NSP_INSQ_7ScaleInELST_0EEESU_EEEEEENS4_6LayoutISC_NS5_IJNSA_ILi0EEESY_SY_EEEEENS5_IJNS4_10UnderscoreES11_S11_EEEEENS4_13SM90_TMA_LOADENS4_14ComposedLayoutINS4_7SwizzleILi3ELi4ELi3EEENS4_18smem_ptr_flag_bitsILi8EEENSX_INS5_IJSE_NSA_ILi8EEEEEENS5_IJSB_SE_EEEEEEEvNS4_8identityES14_S1E_vS1F_EENS_8epilogue10collective18CollectiveEpilogueINS1H_23Sm100TmaWarpSpecializedILi4ELi2ELi64ELb0ELb0EEEJSH_NS5_IJNSX_ISE_SB_EENSX_ISG_SB_EEEEESI_NS5_IJlSB_lEEESI_S1P_NS1H_6fusion15FusionCallbacksIS1L_NS1Q_17LinearCombinationISI_fSI_fLNS_15FloatRoundStyleE2EEESH_S1O_JEEENS4_5SM1004TMEM4LOAD26SM100_TMEM_LOAD_32dp32b64xES14_NS15_INS16_ILi2ELi4ELi3EEES19_NSX_INS5_IJS1A_SG_EEENS5_IJSG_SB_EEEEEEENS4_39AutoVectorizingCopyWithAssumedAlignmentILi128EEENS4_14SM90_TMA_STOREES24_S26_S26_EEEvvEEEEvNT_6ParamsE,"aw",@nobits
	.sectionflags	@""
	.align	16
	.zero		1024


//--------------------- .nv.shared.reserved.0     --------------------------
	.section	.nv.shared.reserved.0,"aw",@nobits
	.weak		__nv_reservedSMEM_offset_0_alias
	.size		__nv_reservedSMEM_offset_0_alias, 0, 64
	.other		__nv_reservedSMEM_offset_0_alias,@"STO_CUDA_RESERVED_SHARED STV_DEFAULT"
__nv_reservedSMEM_offset_0_alias:
	.zero		0
.nv.shared.reserved.0:
	.zero		64
	.weak		__nv_reservedSMEM_tcgen05_partition
	.type		__nv_reservedSMEM_tcgen05_partition,@object
	.size		__nv_reservedSMEM_tcgen05_partition,(.L_0 - __nv_reservedSMEM_tcgen05_partition)
__nv_reservedSMEM_tcgen05_partition:
	.zero		32
.L_0:


//--------------------- .nv.global                --------------------------
	.section	.nv.global,"aw",@nobits
.nv.global:
	.type		_ZN40_INTERNAL_234744ff_4_k_cu_f9833d83_235324cute1_E,@object
	.size		_ZN40_INTERNAL_234744ff_4_k_cu_f9833d83_235324cute1_E,(_ZN40_INTERNAL_234744ff_4_k_cu_f9833d83_235324cuda3std3__45__cpo6cbeginE - _ZN40_INTERNAL_234744ff_4_k_cu_f9833d83_235324cute1_E)
_ZN40_INTERNAL_234744ff_4_k_cu_f9833d83_235324cute1_E:
	.zero		1
	.type		_ZN40_INTERNAL_234744ff_4_k_cu_f9833d83_235324cuda3std3__45__cpo6cbeginE,@object
	.size		_ZN40_INTERNAL_234744ff_4_k_cu_f9833d83_235324cuda3std3__45__cpo6cbeginE,(_ZN40_INTERNAL_234744ff_4_k_cu_f9833d83_235324cuda3std3__48in_placeE - _ZN40_INTERNAL_234744ff_4_k_cu_f9833d83_235324cuda3std3__45__cpo6cbeginE)
_ZN40_INTERNAL_234744ff_4_k_cu_f9833d83_235324cuda3std3__45__cpo6cbeginE:
	.zero		1
	.type		_ZN40_INTERNAL_234744ff_4_k_cu_f9833d83_235324cuda3std3__48in_placeE,@object
	.size		_ZN40_INTERNAL_234744ff_4_k_cu_f9833d83_235324cuda3std3__48in_placeE,(_ZN40_INTERNAL_234744ff_4_k_cu_f9833d83_235324cuda3std6ranges3__45__cpo9iter_moveE - _ZN40_INTERNAL_234744ff_4_k_cu_f9833d83_235324cuda3std3__48in_placeE)
_ZN40_INTERNAL_234744ff_4_k_cu_f9833d83_235324cuda3std3__48in_placeE:
	.zero		1
	.type		_ZN40_INTERNAL_234744ff_4_k_cu_f9833d83_235324cuda3std6ranges3__45__cpo9iter_moveE,@object
	.size		_ZN40_INTERNAL_234744ff_4_k_cu_f9833d83_235324cuda3std6ranges3__45__cpo9iter_moveE,(_ZN40_INTERNAL_234744ff_4_k_cu_f9833d83_235324cuda3std3__45__cpo5beginE - _ZN40_INTERNAL_234744ff_4_k_cu_f9833d83_235324cuda3std6ranges3__45__cpo9iter_moveE)
_ZN40_INTERNAL_234744ff_4_k_cu_f9833d83_235324cuda3std6ranges3__45__cpo9iter_moveE:
	.zero		1
	.type		_ZN40_INTERNAL_234744ff_4_k_cu_f9833d83_235324cuda3std3__45__cpo5beginE,@object
	.size		_ZN40_INTERNAL_234744ff_4_k_cu_f9833d83_235324cuda3std3__45__cpo5beginE,(_ZN40_INTERNAL_234744ff_4_k_cu_f9833d83_235324cuda3std3__442_GLOBAL__N__234744ff_4_k_cu_f9833d83_235326ignoreE - _ZN40_INTERNAL_234744ff_4_k_cu_f9833d83_235324cuda3std3__45__cpo5beginE)
_ZN40_INTERNAL_234744ff_4_k_cu_f9833d83_235324cuda3std3__45__cpo5beginE:
	.zero		1
	.type		_ZN40_INTERNAL_234744ff_4_k_cu_f9833d83_235324cuda3std3__442_GLOBAL__N__234744ff_4_k_cu_f9833d83_235326ignoreE,@object
	.size		_ZN40_INTERNAL_234744ff_4_k_cu_f9833d83_235324cuda3std3__442_GLOBAL__N__234744ff_4_k_cu_f9833d83_235326ignoreE,(_ZN40_INTERNAL_234744ff_4_k_cu_f9833d83_235324cute7productE - _ZN40_INTERNAL_234744ff_4_k_cu_f9833d83_235324cuda3std3__442_GLOBAL__N__234744ff_4_k_cu_f9833d83_235326ignoreE)
_ZN40_INTERNAL_234744ff_4_k_cu_f9833d83_235324cuda3std3__442_GLOBAL__N__234744ff_4_k_cu_f9833d83_235326ignoreE:
	.zero		1
	.type		_ZN40_INTERNAL_234744ff_4_k_cu_f9833d83_235324cute7productE,@object
	.size		_ZN40_INTERNAL_234744ff_4_k_cu_f9833d83_235324cute7productE,(_ZN40_INTERNAL_234744ff_4_k_cu_f9833d83_235324cuda3std3__45__cpo3endE - _ZN40_INTERNAL_234744ff_4_k_cu_f9833d83_235324cute7productE)
_ZN40_INTERNAL_234744ff_4_k_cu_f9833d83_235324cute7productE:
	.zero		1
	.type		_ZN40_INTERNAL_234744ff_4_k_cu_f9833d83_235324cuda3std3__45__cpo3endE,@object
	.size		_ZN40_INTERNAL_234744ff_4_k_cu_f9833d83_235324cuda3std3__45__cpo3endE,(_ZN40_INTERNAL_234744ff_4_k_cu_f9833d83_235324cuda3std3__419piecewise_constructE - _ZN40_INTERNAL_234744ff_4_k_cu_f9833d83_235324cuda3std3__45__cpo3endE)
_ZN40_INTERNAL_234744ff_4_k_cu_f9833d83_235324cuda3std3__45__cpo3endE:
	.zero		1
	.type		_ZN40_INTERNAL_234744ff_4_k_cu_f9833d83_235324cuda3std3__419piecewise_constructE,@object
	.size		_ZN40_INTERNAL_234744ff_4_k_cu_f9833d83_235324cuda3std3__419piecewise_constructE,(_ZN40_INTERNAL_234744ff_4_k_cu_f9833d83_235324cuda3std3__45__cpo4cendE - _ZN40_INTERNAL_234744ff_4_k_cu_f9833d83_235324cuda3std3__419piecewise_constructE)
_ZN40_INTERNAL_234744ff_4_k_cu_f9833d83_235324cuda3std3__419piecewise_constructE:
	.zero		1
	.type		_ZN40_INTERNAL_234744ff_4_k_cu_f9833d83_235324cuda3std3__45__cpo4cendE,@object
	.size		_ZN40_INTERNAL_234744ff_4_k_cu_f9833d83_235324cuda3std3__45__cpo4cendE,(_ZN40_INTERNAL_234744ff_4_k_cu_f9833d83_235324cuda3std6ranges3__45__cpo4swapE - _ZN40_INTERNAL_234744ff_4_k_cu_f9833d83_235324cuda3std3__45__cpo4cendE)
_ZN40_INTERNAL_234744ff_4_k_cu_f9833d83_235324cuda3std3__45__cpo4cendE:
	.zero		1
	.type		_ZN40_INTERNAL_234744ff_4_k_cu_f9833d83_235324cuda3std6ranges3__45__cpo4swapE,@object
	.size		_ZN40_INTERNAL_234744ff_4_k_cu_f9833d83_235324cuda3std6ranges3__45__cpo4swapE,(.L_11 - _ZN40_INTERNAL_234744ff_4_k_cu_f9833d83_235324cuda3std6ranges3__45__cpo4swapE)
_ZN40_INTERNAL_234744ff_4_k_cu_f9833d83_235324cuda3std6ranges3__45__cpo4swapE:
	.zero		1
.L_11:


//--------------------- .nv.constant0._ZN7cutlass13device_kernelINS_4gemm6kernel13GemmUniversalIN4cute5tupleIJiiiiEEENS1_10collective13CollectiveMmaINS1_35MainloopSm100TmaUmmaWarpSpecializedILi7ELi2ELi2ENS5_IJNS4_1CILi1EEESB_SB_EEEEENS5_IJNSA_ILi128EEENSA_ILi256EEENSA_ILi64EEEEEENS_12float_e5m2_tENS5_IJSB_llEEENS_12float_e4m3_tESJ_NS4_8TiledMMAINS4_8MMA_AtomIJNS4_10MMA_TraitsINS4_19SM100_MMA_F8F6F4_SSEJSI_SK_fSE_SF_NS4_17integral_constantINS4_4UMMA5MajorELSR_1EEESS_NSP_INSQ_7ScaleInELST_0EEESU_EEEEEENS4_6LayoutISC_NS5_IJNSA_ILi0EEESY_SY_EEEEENS5_IJNS4_10UnderscoreES11_S11_EEEEENS4_13SM90_TMA_LOADENS4_14ComposedLayoutINS4_7SwizzleILi3ELi4ELi3EEENS4_18smem_ptr_flag_bitsILi8EEENSX_INS5_IJSE_NSA_ILi8EEEEEENS5_IJSB_SE_EEEEEEEvNS4_8identityES14_S1E_vS1F_EENS_8epilogue10collective18CollectiveEpilogueINS1H_23Sm100TmaWarpSpecializedILi4ELi2ELi64ELb0ELb0EEEJSH_NS5_IJNSX_ISE_SB_EENSX_ISG_SB_EEEEESI_NS5_IJlSB_lEEESI_S1P_NS1H_6fusion15FusionCallbacksIS1L_NS1Q_17LinearCombinationISI_fSI_fLNS_15FloatRoundStyleE2EEESH_S1O_JEEENS4_5SM1004TMEM4LOAD26SM100_TMEM_LOAD_32dp32b64xES14_NS15_INS16_ILi2ELi4ELi3EEES19_NSX_INS5_IJS1A_SG_EEENS5_IJSG_SB_EEEEEEENS4_39AutoVectorizingCopyWithAssumedAlignmentILi128EEENS4_14SM90_TMA_STOREES24_S26_S26_EEEvvEEEEvNT_6ParamsE --------------------------
	.section	.nv.constant0._ZN7cutlass13device_kernelINS_4gemm6kernel13GemmUniversalIN4cute5tupleIJiiiiEEENS1_10collective13CollectiveMmaINS1_35MainloopSm100TmaUmmaWarpSpecializedILi7ELi2ELi2ENS5_IJNS4_1CILi1EEESB_SB_EEEEENS5_IJNSA_ILi128EEENSA_ILi256EEENSA_ILi64EEEEEENS_12float_e5m2_tENS5_IJSB_llEEENS_12float_e4m3_tESJ_NS4_8TiledMMAINS4_8MMA_AtomIJNS4_10MMA_TraitsINS4_19SM100_MMA_F8F6F4_SSEJSI_SK_fSE_SF_NS4_17integral_constantINS4_4UMMA5MajorELSR_1EEESS_NSP_INSQ_7ScaleInELST_0EEESU_EEEEEENS4_6LayoutISC_NS5_IJNSA_ILi0EEESY_SY_EEEEENS5_IJNS4_10UnderscoreES11_S11_EEEEENS4_13SM90_TMA_LOADENS4_14ComposedLayoutINS4_7SwizzleILi3ELi4ELi3EEENS4_18smem_ptr_flag_bitsILi8EEENSX_INS5_IJSE_NSA_ILi8EEEEEENS5_IJSB_SE_EEEEEEEvNS4_8identityES14_S1E_vS1F_EENS_8epilogue10collective18CollectiveEpilogueINS1H_23Sm100TmaWarpSpecializedILi4ELi2ELi64ELb0ELb0EEEJSH_NS5_IJNSX_ISE_SB_EENSX_ISG_SB_EEEEESI_NS5_IJlSB_lEEESI_S1P_NS1H_6fusion15FusionCallbacksIS1L_NS1Q_17LinearCombinationISI_fSI_fLNS_15FloatRoundStyleE2EEESH_S1O_JEEENS4_5SM1004TMEM4LOAD26SM100_TMEM_LOAD_32dp32b64xES14_NS15_INS16_ILi2ELi4ELi3EEES19_NSX_INS5_IJS1A_SG_EEENS5_IJSG_SB_EEEEEEENS4_39AutoVectorizingCopyWithAssumedAlignmentILi128EEENS4_14SM90_TMA_STOREES24_S26_S26_EEEvvEEEEvNT_6ParamsE,"a",@progbits
	.sectionflags	@""
	.align	4
.nv.constant0._ZN7cutlass13device_kernelINS_4gemm6kernel13GemmUniversalIN4cute5tupleIJiiiiEEENS1_10collective13CollectiveMmaINS1_35MainloopSm100TmaUmmaWarpSpecializedILi7ELi2ELi2ENS5_IJNS4_1CILi1EEESB_SB_EEEEENS5_IJNSA_ILi128EEENSA_ILi256EEENSA_ILi64EEEEEENS_12float_e5m2_tENS5_IJSB_llEEENS_12float_e4m3_tESJ_NS4_8TiledMMAINS4_8MMA_AtomIJNS4_10MMA_TraitsINS4_19SM100_MMA_F8F6F4_SSEJSI_SK_fSE_SF_NS4_17integral_constantINS4_4UMMA5MajorELSR_1EEESS_NSP_INSQ_7ScaleInELST_0EEESU_EEEEEENS4_6LayoutISC_NS5_IJNSA_ILi0EEESY_SY_EEEEENS5_IJNS4_10UnderscoreES11_S11_EEEEENS4_13SM90_TMA_LOADENS4_14ComposedLayoutINS4_7SwizzleILi3ELi4ELi3EEENS4_18smem_ptr_flag_bitsILi8EEENSX_INS5_IJSE_NSA_ILi8EEEEEENS5_IJSB_SE_EEEEEEEvNS4_8identityES14_S1E_vS1F_EENS_8epilogue10collective18CollectiveEpilogueINS1H_23Sm100TmaWarpSpecializedILi4ELi2ELi64ELb0ELb0EEEJSH_NS5_IJNSX_ISE_SB_EENSX_ISG_SB_EEEEESI_NS5_IJlSB_lEEESI_S1P_NS1H_6fusion15FusionCallbacksIS1L_NS1Q_17LinearCombinationISI_fSI_fLNS_15FloatRoundStyleE2EEESH_S1O_JEEENS4_5SM1004TMEM4LOAD26SM100_TMEM_LOAD_32dp32b64xES14_NS15_INS16_ILi2ELi4ELi3EEES19_NSX_INS5_IJS1A_SG_EEENS5_IJSG_SB_EEEEEEENS4_39AutoVectorizingCopyWithAssumedAlignmentILi128EEENS4_14SM90_TMA_STOREES24_S26_S26_EEEvvEEEEvNT_6ParamsE:
	.zero		2944


//--------------------- SYMBOLS --------------------------

	.type		.nv.reservedSmem.offset0,@object
	.size		.nv.reservedSmem.offset0,0x4
	.type		.nv.reservedSmem.cap,@object
	.size		.nv.reservedSmem.cap,0x4
	.type		__assertfail,@function
